	.headerflags	@"EF_CUDA_TEXMODE_UNIFIED EF_CUDA_64BIT_ADDRESS EF_CUDA_ACCELERATORS EF_CUDA_SM90 EF_CUDA_VIRTUAL_SM(EF_CUDA_SM90)"
	.elftype	@"ET_EXEC"


//--------------------- .nv.info                  --------------------------
	.section	.nv.info,"",@"SHT_CUDA_INFO"
	.align	4


	//----- nvinfo : EIATTR_REGCOUNT
	.align		4
        /*0000*/ 	.byte	0x04, 0x2f
        /*0002*/ 	.short	(.L_1 - .L_0)
	.align		4
.L_0:
        /*0004*/ 	.word	index@(triton_poi_fused_avg_pool2d_4)
        /*0008*/ 	.word	0x0000002c


	//----- nvinfo : EIATTR_MIN_STACK_SIZE
	.align		4
.L_1:
        /*000c*/ 	.byte	0x04, 0x12
        /*000e*/ 	.short	(.L_3 - .L_2)
	.align		4
.L_2:
        /*0010*/ 	.word	index@(triton_poi_fused_avg_pool2d_4)
        /*0014*/ 	.word	0x00000000


	//----- nvinfo : EIATTR_FRAME_SIZE
	.align		4
.L_3:
        /*0018*/ 	.byte	0x04, 0x11
        /*001a*/ 	.short	(.L_5 - .L_4)
	.align		4
.L_4:
        /*001c*/ 	.word	index@(triton_poi_fused_avg_pool2d_4)
        /*0020*/ 	.word	0x00000000


	//----- nvinfo : EIATTR_MIN_STACK_SIZE
	.align		4
.L_5:
        /*0024*/ 	.byte	0x04, 0x12
        /*0026*/ 	.short	(.L_7 - .L_6)
	.align		4
.L_6:
        /*0028*/ 	.word	index@(triton_poi_fused_avg_pool2d_4)
        /*002c*/ 	.word	0x00000000
.L_7:


//--------------------- .nv.info.triton_poi_fused_avg_pool2d_4 --------------------------
	.section	.nv.info.triton_poi_fused_avg_pool2d_4,"",@"SHT_CUDA_INFO"
	.sectionflags	@""
	.align	4


	//----- nvinfo : EIATTR_CUDA_API_VERSION
	.align		4
        /*0000*/ 	.byte	0x04, 0x37
        /*0002*/ 	.short	(.L_9 - .L_8)
.L_8:
        /*0004*/ 	.word	0x0000007c


	//----- nvinfo : EIATTR_KPARAM_INFO
	.align		4
.L_9:
        /*0008*/ 	.byte	0x04, 0x17
        /*000a*/ 	.short	(.L_11 - .L_10)
.L_10:
        /*000c*/ 	.word	0x00000000
        /*0010*/ 	.short	0x0002
        /*0012*/ 	.short	0x0010
        /*0014*/ 	.byte	0x00, 0xf0, 0x11, 0x00


	//----- nvinfo : EIATTR_KPARAM_INFO
	.align		4
.L_11:
        /*0018*/ 	.byte	0x04, 0x17
        /*001a*/ 	.short	(.L_13 - .L_12)
.L_12:
        /*001c*/ 	.word	0x00000000
        /*0020*/ 	.short	0x0001
        /*0022*/ 	.short	0x0008
        /*0024*/ 	.byte	0x00, 0xf4, 0x21, 0x00


	//----- nvinfo : EIATTR_KPARAM_INFO
	.align		4
.L_13:
        /*0028*/ 	.byte	0x04, 0x17
        /*002a*/ 	.short	(.L_15 - .L_14)
.L_14:
        /*002c*/ 	.word	0x00000000
        /*0030*/ 	.short	0x0000
        /*0032*/ 	.short	0x0000
        /*0034*/ 	.byte	0x00, 0xf4, 0x21, 0x00


	//----- nvinfo : EIATTR_SPARSE_MMA_MASK
	.align		4
.L_15:
        /*0038*/ 	.byte	0x03, 0x50
        /*003a*/ 	.short	0x0000


	//----- nvinfo : EIATTR_MAXREG_COUNT
	.align		4
        /*003c*/ 	.byte	0x03, 0x1b
        /*003e*/ 	.short	0x00ff


	//----- nvinfo : EIATTR_EXIT_INSTR_OFFSETS
	.align		4
        /*0040*/ 	.byte	0x04, 0x1c
        /*0042*/ 	.short	(.L_17 - .L_16)


	//   ....[0]....
.L_16:
        /*0044*/ 	.word	0x000023b0


	//----- nvinfo : EIATTR_REQNTID
	.align		4
.L_17:
        /*0048*/ 	.byte	0x04, 0x10
        /*004a*/ 	.short	(.L_19 - .L_18)
.L_18:
        /*004c*/ 	.word	0x00000080
        /*0050*/ 	.word	0x00000001
        /*0054*/ 	.word	0x00000001


	//----- nvinfo : EIATTR_CBANK_PARAM_SIZE
	.align		4
.L_19:
        /*0058*/ 	.byte	0x03, 0x19
        /*005a*/ 	.short	0x0014


	//----- nvinfo : EIATTR_PARAM_CBANK
	.align		4
        /*005c*/ 	.byte	0x04, 0x0a
        /*005e*/ 	.short	(.L_21 - .L_20)
	.align		4
.L_20:
        /*0060*/ 	.word	index@(.nv.constant0.triton_poi_fused_avg_pool2d_4)
        /*0064*/ 	.short	0x0210
        /*0066*/ 	.short	0x0014


	//----- nvinfo : EIATTR_SW_WAR
	.align		4
.L_21:
        /*0068*/ 	.byte	0x04, 0x36
        /*006a*/ 	.short	(.L_23 - .L_22)
.L_22:
        /*006c*/ 	.word	0x00000008
.L_23:


//--------------------- .nv.callgraph             --------------------------
	.section	.nv.callgraph,"",@"SHT_CUDA_CALLGRAPH"
	.align	4
	.sectionentsize	8
	.align		4
        /*0000*/ 	.word	0x00000000
	.align		4
        /*0004*/ 	.word	0xffffffff
	.align		4
        /*0008*/ 	.word	0x00000000
	.align		4
        /*000c*/ 	.word	0xfffffffe
	.align		4
        /*0010*/ 	.word	0x00000000
	.align		4
        /*0014*/ 	.word	0xfffffffd
	.align		4
        /*0018*/ 	.word	0x00000000
	.align		4
        /*001c*/ 	.word	0xfffffffc


//--------------------- .text.triton_poi_fused_avg_pool2d_4 --------------------------
	.section	.text.triton_poi_fused_avg_pool2d_4,"ax",@progbits
	.align	128
        .global         triton_poi_fused_avg_pool2d_4
        .type           triton_poi_fused_avg_pool2d_4,@function
        .size           triton_poi_fused_avg_pool2d_4,(.L_x_1 - triton_poi_fused_avg_pool2d_4)
        .other          triton_poi_fused_avg_pool2d_4,@"STO_CUDA_ENTRY STV_DEFAULT"
triton_poi_fused_avg_pool2d_4:
.text.triton_poi_fused_avg_pool2d_4:
[----:B------:R-:W-:Y:S01]  /*0000*/  LDC R1, c[0x0][0x28] ;  /* 0x00000a00ff017b82 */ /* 0x000fe20000000800 */
[----:B------:R-:W1:Y:S07]  /*0010*/  S2R R0, SR_TID.X ;  /* 0x0000000000007919 */ /* 0x000e6e0000002100 */
[----:B------:R-:W2:Y:S01]  /*0020*/  LDC.64 R16, c[0x0][0x210] ;  /* 0x00008400ff107b82 */ /* 0x000ea20000000a00 */
[----:B------:R-:W-:Y:S01]  /*0030*/  CS2R R32, SRZ ;  /* 0x0000000000207805 */ /* 0x000fe2000001ff00 */
[----:B------:R-:W-:Y:S01]  /*0040*/  ULDC.64 UR4, c[0x0][0x208] ;  /* 0x0000820000047ab9 */ /* 0x000fe20000000a00 */
[----:B------:R-:W3:Y:S01]  /*0050*/  S2R R3, SR_CTAID.X ;  /* 0x0000000000037919 */ /* 0x000ee20000002500 */
[----:B-1----:R-:W-:Y:S01]  /*0060*/  IMAD.SHL.U32 R0, R0, 0x4, RZ ;  /* 0x0000000400007824 */ /* 0x002fe200078e00ff */
[----:B---3--:R-:W-:-:S04]  /*0070*/  SHF.R.S32.HI R27, RZ, 0x15, R3 ;  /* 0x00000015ff1b7819 */ /* 0x008fc80000011403 */
[----:B------:R-:W-:Y:S02]  /*0080*/  LOP3.LUT R0, R0, 0x1fc, RZ, 0xc0, !PT ;  /* 0x000001fc00007812 */ /* 0x000fe400078ec0ff */
[----:B------:R-:W-:-:S03]  /*0090*/  SGXT R27, R27, 0x1 ;  /* 0x000000011b1b781a */ /* 0x000fc60000000200 */
[----:B------:R-:W-:-:S04]  /*00a0*/  IMAD R4, R3, 0x400, R0 ;  /* 0x0000040003047824 */ /* 0x000fc800078e0200 */
[C---:B------:R-:W-:Y:S01]  /*00b0*/  VIADD R6, R4.reuse, 0x1 ;  /* 0x0000000104067836 */ /* 0x040fe20000000000 */
[----:B------:R-:W-:Y:S01]  /*00c0*/  LEA.HI R2, R27, R4, RZ, 0x6 ;  /* 0x000000041b027211 */ /* 0x000fe200078f30ff */
[C---:B------:R-:W-:Y:S02]  /*00d0*/  VIADD R11, R4.reuse, 0xffffffbf ;  /* 0xffffffbf040b7836 */ /* 0x040fe40000000000 */
[----:B------:R-:W-:Y:S01]  /*00e0*/  VIADD R13, R4, 0xffffffc0 ;  /* 0xffffffc0040d7836 */ /* 0x000fe20000000000 */
[----:B------:R-:W-:Y:S01]  /*00f0*/  SHF.R.S32.HI R0, RZ, 0x6, R2 ;  /* 0x00000006ff007819 */ /* 0x000fe20000011402 */
[----:B--2---:R-:W-:Y:S01]  /*0100*/  IMAD.WIDE R10, R11, 0x4, R16 ;  /* 0x000000040b0a7825 */ /* 0x004fe200078e0210 */
[----:B------:R-:W-:Y:S02]  /*0110*/  LOP3.LUT R5, R2, 0xffffffc0, RZ, 0xc0, !PT ;  /* 0xffffffc002057812 */ /* 0x000fe400078ec0ff */
[----:B------:R-:W-:-:S03]  /*0120*/  LEA.HI R3, R0, R0, RZ, 0x6 ;  /* 0x0000000000037211 */ /* 0x000fc600078f30ff */
[----:B------:R-:W-:Y:S01]  /*0130*/  IMAD.IADD R5, R4, 0x1, -R5 ;  /* 0x0000000104057824 */ /* 0x000fe200078e0a05 */
[----:B------:R-:W-:-:S05]  /*0140*/  LOP3.LUT R3, R3, 0xffffffc0, RZ, 0xc0, !PT ;  /* 0xffffffc003037812 */ /* 0x000fca00078ec0ff */
[----:B------:R-:W-:Y:S01]  /*0150*/  IMAD.IADD R0, R0, 0x1, -R3 ;  /* 0x0000000100007824 */ /* 0x000fe200078e0a03 */
[----:B------:R-:W-:-:S04]  /*0160*/  LEA.HI R3, R27, R6, RZ, 0x6 ;  /* 0x000000061b037211 */ /* 0x000fc800078f30ff */
[----:B------:R-:W-:Y:S02]  /*0170*/  LOP3.LUT R3, R3, 0xffffffc0, RZ, 0xc0, !PT ;  /* 0xffffffc003037812 */ /* 0x000fe400078ec0ff */
[----:B------:R-:W-:-:S03]  /*0180*/  ISETP.GT.AND P4, PT, R0, RZ, PT ;  /* 0x000000ff0000720c */ /* 0x000fc60003f84270 */
[----:B------:R-:W-:Y:S01]  /*0190*/  IMAD.IADD R6, R6, 0x1, -R3 ;  /* 0x0000000106067824 */ /* 0x000fe200078e0a03 */
[----:B------:R-:W-:-:S04]  /*01a0*/  ISETP.GT.AND P1, PT, R5, RZ, P4 ;  /* 0x000000ff0500720c */ /* 0x000fc80002724270 */
[----:B------:R-:W-:Y:S02]  /*01b0*/  ISETP.GT.AND P2, PT, R6, RZ, P4 ;  /* 0x000000ff0600720c */ /* 0x000fe40002744270 */
[----:B------:R-:W-:Y:S01]  /*01c0*/  CS2R R24, SRZ ;  /* 0x0000000000187805 */ /* 0x000fe2000001ff00 */
[----:B------:R-:W-:-:S06]  /*01d0*/  IMAD.WIDE R12, R13, 0x4, R16 ;  /* 0x000000040d0c7825 */ /* 0x000fcc00078e0210 */
[----:B------:R1:W2:Y:S04]  /*01e0*/  @P1 LDG.E R33, desc[UR4][R10.64] ;  /* 0x000000040a211981 */ /* 0x0002a8000c1e1900 */
[----:B------:R-:W3:Y:S01]  /*01f0*/  @P2 LDG.E R24, desc[UR4][R12.64] ;  /* 0x000000040c182981 */ /* 0x000ee2000c1e1900 */
[C---:B------:R-:W-:Y:S01]  /*0200*/  VIADD R20, R4.reuse, 0x2 ;  /* 0x0000000204147836 */ /* 0x040fe20000000000 */
[----:B------:R-:W-:Y:S01]  /*0210*/  ISETP.GT.AND P6, PT, R5, -0x1, P4 ;  /* 0xffffffff0500780c */ /* 0x000fe200027c4270 */
[C---:B------:R-:W-:Y:S01]  /*0220*/  VIADD R14, R4.reuse, 0x3 ;  /* 0x00000003040e7836 */ /* 0x040fe20000000000 */
[----:B------:R-:W-:Y:S01]  /*0230*/  CS2R R8, SRZ ;  /* 0x0000000000087805 */ /* 0x000fe2000001ff00 */
[----:B------:R-:W-:Y:S01]  /*0240*/  VIADD R15, R4, 0xffffffc1 ;  /* 0xffffffc1040f7836 */ /* 0x000fe20000000000 */
[----:B------:R-:W-:-:S02]  /*0250*/  LEA.HI R3, R27, R20, RZ, 0x6 ;  /* 0x000000141b037211 */ /* 0x000fc400078f30ff */
[----:B-1----:R-:W-:Y:S02]  /*0260*/  CS2R R10, SRZ ;  /* 0x00000000000a7805 */ /* 0x002fe4000001ff00 */
[----:B------:R-:W-:-:S05]  /*0270*/  LOP3.LUT R3, R3, 0xffffffc0, RZ, 0xc0, !PT ;  /* 0xffffffc003037812 */ /* 0x000fca00078ec0ff */
[----:B------:R-:W-:Y:S01]  /*0280*/  IMAD.IADD R20, R20, 0x1, -R3 ;  /* 0x0000000114147824 */ /* 0x000fe200078e0a03 */
[----:B------:R-:W-:Y:S01]  /*0290*/  LEA.HI R3, R27, R14, RZ, 0x6 ;  /* 0x0000000e1b037211 */ /* 0x000fe200078f30ff */
[----:B------:R1:W4:Y:S03]  /*02a0*/  @P6 LDG.E.128 R8, desc[UR4][R12.64] ;  /* 0x000000040c086981 */ /* 0x000326000c1e1d00 */
[----:B------:R-:W-:Y:S02]  /*02b0*/  LOP3.LUT R3, R3, 0xffffffc0, RZ, 0xc0, !PT ;  /* 0xffffffc003037812 */ /* 0x000fe400078ec0ff */
[----:B------:R-:W-:Y:S02]  /*02c0*/  ISETP.GT.AND P5, PT, R20, RZ, P4 ;  /* 0x000000ff1400720c */ /* 0x000fe400027a4270 */
[----:B------:R-:W-:Y:S01]  /*02d0*/  ISETP.LT.U32.AND P3, PT, R5, 0x40, P4 ;  /* 0x000000400500780c */ /* 0x000fe20002761070 */
[----:B------:R-:W-:-:S02]  /*02e0*/  IMAD.IADD R7, R14, 0x1, -R3 ;  /* 0x000000010e077824 */ /* 0x000fc400078e0a03 */
[----:B------:R-:W-:-:S03]  /*02f0*/  IMAD.WIDE R14, R15, 0x4, R16 ;  /* 0x000000040f0e7825 */ /* 0x000fc600078e0210 */
[C---:B------:R-:W-:Y:S01]  /*0300*/  ISETP.GT.AND P0, PT, R7.reuse, RZ, P4 ;  /* 0x000000ff0700720c */ /* 0x040fe20002704270 */
[----:B------:R-:W-:Y:S02]  /*0310*/  IMAD.MOV.U32 R26, RZ, RZ, RZ ;  /* 0x000000ffff1a7224 */ /* 0x000fe400078e00ff */
[C---:B------:R-:W-:Y:S02]  /*0320*/  VIADD R19, R4.reuse, 0xffffffc2 ;  /* 0xffffffc204137836 */ /* 0x040fe40000000000 */
[----:B------:R-:W5:Y:S01]  /*0330*/  @P5 LDG.E R32, desc[UR4][R14.64] ;  /* 0x000000040e205981 */ /* 0x000f62000c1e1900 */
[----:B------:R-:W-:Y:S02]  /*0340*/  VIADD R31, R4, 0xffffffc2 ;  /* 0xffffffc2041f7836 */ /* 0x000fe40000000000 */
[----:B------:R-:W-:Y:S01]  /*0350*/  IMAD.MOV.U32 R29, RZ, RZ, RZ ;  /* 0x000000ffff1d7224 */ /* 0x000fe200078e00ff */
[----:B------:R-:W4:Y:S01]  /*0360*/  @P3 LDG.E R26, desc[UR4][R14.64] ;  /* 0x000000040e1a3981 */ /* 0x000f22000c1e1900 */
[----:B------:R-:W-:-:S02]  /*0370*/  VIADD R3, R7, 0x1 ;  /* 0x0000000107037836 */ /* 0x000fc40000000000 */
[----:B------:R-:W-:-:S04]  /*0380*/  IMAD.WIDE R18, R19, 0x4, R16 ;  /* 0x0000000413127825 */ /* 0x000fc800078e0210 */
[----:B------:R-:W-:Y:S01]  /*0390*/  IMAD.MOV.U32 R22, RZ, RZ, RZ ;  /* 0x000000ffff167224 */ /* 0x000fe200078e00ff */
[----:B------:R1:W5:Y:S01]  /*03a0*/  @P0 LDG.E R29, desc[UR4][R18.64] ;  /* 0x00000004121d0981 */ /* 0x000362000c1e1900 */
[----:B------:R-:W-:-:S04]  /*03b0*/  IMAD.WIDE R30, R31, 0x4, R16 ;  /* 0x000000041f1e7825 */ /* 0x000fc800078e0210 */
[----:B-1----:R-:W-:Y:S02]  /*03c0*/  VIADD R13, R4, 0xffffffc3 ;  /* 0xffffffc3040d7836 */ /* 0x002fe40000000000 */
[----:B------:R-:W-:Y:S02]  /*03d0*/  IMAD.MOV.U32 R12, RZ, RZ, RZ ;  /* 0x000000ffff0c7224 */ /* 0x000fe400078e00ff */
[----:B0-----:R-:W-:-:S04]  /*03e0*/  IMAD.WIDE R18, R13, 0x4, R16 ;  /* 0x000000040d127825 */ /* 0x001fc800078e0210 */
[----:B------:R-:W-:Y:S02]  /*03f0*/  VIADD R15, R4, 0xffffffc4 ;  /* 0xffffffc4040f7836 */ /* 0x000fe40000000000 */
[----:B------:R-:W-:Y:S02]  /*0400*/  IMAD.MOV.U32 R13, RZ, RZ, RZ ;  /* 0x000000ffff0d7224 */ /* 0x000fe400078e00ff */
[----:B------:R-:W-:Y:S01]  /*0410*/  IMAD.WIDE R14, R15, 0x4, R16 ;  /* 0x000000040f0e7825 */ /* 0x000fe200078e0210 */
[----:B--2---:R-:W-:Y:S02]  /*0420*/  SEL R33, R33, RZ, P1 ;  /* 0x000000ff21217207 */ /* 0x004fe40000800000 */
[----:B------:R-:W-:Y:S02]  /*0430*/  ISETP.LT.U32.AND P1, PT, R6, 0x3f, P4 ;  /* 0x0000003f0600780c */ /* 0x000fe40002721070 */
[----:B---3--:R-:W-:Y:S02]  /*0440*/  SEL R24, R24, RZ, P2 ;  /* 0x000000ff18187207 */ /* 0x008fe40001000000 */
[----:B------:R-:W-:-:S02]  /*0450*/  ISETP.LT.U32.AND P2, PT, R20, 0x40, P4 ;  /* 0x000000401400780c */ /* 0x000fc40002741070 */
[----:B------:R-:W-:-:S07]  /*0460*/  ISETP.LT.U32.AND P4, PT, R3, 0x40, P4 ;  /* 0x000000400300780c */ /* 0x000fce0002781070 */
[----:B------:R-:W2:Y:S04]  /*0470*/  @P1 LDG.E R22, desc[UR4][R30.64] ;  /* 0x000000041e161981 */ /* 0x000ea8000c1e1900 */
[----:B------:R0:W3:Y:S04]  /*0480*/  @P2 LDG.E R12, desc[UR4][R18.64] ;  /* 0x00000004120c2981 */ /* 0x0000e8000c1e1900 */
[----:B------:R1:W3:Y:S01]  /*0490*/  @P4 LDG.E R13, desc[UR4][R14.64] ;  /* 0x000000040e0d4981 */ /* 0x0002e2000c1e1900 */
[----:B------:R-:W-:-:S05]  /*04a0*/  VIADD R2, R2, 0x200 ;  /* 0x0000020002027836 */ /* 0x000fca0000000000 */
[----:B------:R-:W-:-:S04]  /*04b0*/  SHF.R.S32.HI R2, RZ, 0x6, R2 ;  /* 0x00000006ff027819 */ /* 0x000fc80000011402 */
[----:B------:R-:W-:Y:S01]  /*04c0*/  LEA.HI R21, R2, R2, RZ, 0x6 ;  /* 0x0000000202157211 */ /* 0x000fe200078f30ff */
[----:B------:R-:W-:-:S03]  /*04d0*/  VIADD R28, R4, 0x201 ;  /* 0x00000201041c7836 */ /* 0x000fc60000000000 */
[----:B------:R-:W-:Y:S01]  /*04e0*/  LOP3.LUT R21, R21, 0xffffffc0, RZ, 0xc0, !PT ;  /* 0xffffffc015157812 */ /* 0x000fe200078ec0ff */
[----:B------:R-:W-:Y:S01]  /*04f0*/  VIADD R34, R4, 0x202 ;  /* 0x0000020204227836 */ /* 0x000fe20000000000 */
[----:B0-----:R-:W-:-:S03]  /*0500*/  LEA.HI R19, R27, R28, RZ, 0x6 ;  /* 0x0000001c1b137211 */ /* 0x001fc600078f30ff */
[----:B------:R-:W-:Y:S01]  /*0510*/  IMAD.IADD R2, R2, 0x1, -R21 ;  /* 0x0000000102027824 */ /* 0x000fe200078e0a15 */
[----:B----4-:R-:W-:Y:S02]  /*0520*/  SEL R8, R8, RZ, P6 ;  /* 0x000000ff08087207 */ /* 0x010fe40003000000 */
[----:B------:R-:W-:Y:S02]  /*0530*/  SEL R31, R9, RZ, P6 ;  /* 0x000000ff091f7207 */ /* 0x000fe40003000000 */
[----:B-1----:R-:W-:Y:S02]  /*0540*/  SEL R15, R10, RZ, P6 ;  /* 0x000000ff0a0f7207 */ /* 0x002fe40003000000 */
[----:B------:R-:W-:Y:S01]  /*0550*/  SEL R30, R11, RZ, P6 ;  /* 0x000000ff0b1e7207 */ /* 0x000fe20003000000 */
[----:B------:R-:W-:Y:S01]  /*0560*/  VIADD R10, R4, 0x203 ;  /* 0x00000203040a7836 */ /* 0x000fe20000000000 */
[----:B------:R-:W-:Y:S02]  /*0570*/  LEA.HI R18, R27, R34, RZ, 0x6 ;  /* 0x000000221b127211 */ /* 0x000fe400078f30ff */
[----:B------:R-:W-:-:S02]  /*0580*/  ISETP.GT.AND P6, PT, R2, RZ, PT ;  /* 0x000000ff0200720c */ /* 0x000fc40003fc4270 */
[----:B------:R-:W-:Y:S02]  /*0590*/  LOP3.LUT R19, R19, 0xffffffc0, RZ, 0xc0, !PT ;  /* 0xffffffc013137812 */ /* 0x000fe400078ec0ff */
[----:B-----5:R-:W-:Y:S02]  /*05a0*/  SEL R32, R32, RZ, P5 ;  /* 0x000000ff20207207 */ /* 0x020fe40002800000 */
[----:B------:R-:W-:Y:S01]  /*05b0*/  LOP3.LUT R23, R18, 0xffffffc0, RZ, 0xc0, !PT ;  /* 0xffffffc012177812 */ /* 0x000fe200078ec0ff */
[----:B------:R-:W-:Y:S01]  /*05c0*/  IMAD.IADD R21, R28, 0x1, -R19 ;  /* 0x000000011c157824 */ /* 0x000fe200078e0a13 */
[----:B------:R-:W-:Y:S02]  /*05d0*/  ISETP.GT.AND P5, PT, R5, RZ, P6 ;  /* 0x000000ff0500720c */ /* 0x000fe400037a4270 */
[----:B------:R-:W-:Y:S01]  /*05e0*/  LEA.HI R27, R27, R10, RZ, 0x6 ;  /* 0x0000000a1b1b7211 */ /* 0x000fe200078f30ff */
[----:B------:R-:W-:Y:S01]  /*05f0*/  IMAD.IADD R23, R34, 0x1, -R23 ;  /* 0x0000000122177824 */ /* 0x000fe200078e0a17 */
[----:B------:R-:W-:Y:S01]  /*0600*/  SEL R26, R26, RZ, P3 ;  /* 0x000000ff1a1a7207 */ /* 0x000fe20001800000 */
[----:B------:R-:W-:Y:S01]  /*0610*/  IMAD.MOV.U32 R34, RZ, RZ, RZ ;  /* 0x000000ffff227224 */ /* 0x000fe200078e00ff */
[----:B------:R-:W-:-:S02]  /*0620*/  ISETP.GT.AND P3, PT, R21, RZ, P6 ;  /* 0x000000ff1500720c */ /* 0x000fc40003764270 */
[----:B------:R-:W-:Y:S01]  /*0630*/  LOP3.LUT R9, R27, 0xffffffc0, RZ, 0xc0, !PT ;  /* 0xffffffc01b097812 */ /* 0x000fe200078ec0ff */
[----:B------:R-:W-:Y:S01]  /*0640*/  IMAD.WIDE R18, R4, 0x4, R16 ;  /* 0x0000000404127825 */ /* 0x000fe200078e0210 */
[----:B------:R-:W-:Y:S02]  /*0650*/  SEL R29, R29, RZ, P0 ;  /* 0x000000ff1d1d7207 */ /* 0x000fe40000000000 */
[----:B------:R-:W-:Y:S02]  /*0660*/  ISETP.GT.AND P0, PT, R23, RZ, P6 ;  /* 0x000000ff1700720c */ /* 0x000fe40003704270 */
[----:B------:R-:W4:Y:S01]  /*0670*/  @P5 LDG.E R34, desc[UR4][R18.64+0x6fc] ;  /* 0x0006fc0412225981 */ /* 0x000f22000c1e1900 */
[----:B------:R-:W-:Y:S02]  /*0680*/  IMAD.MOV.U32 R14, RZ, RZ, RZ ;  /* 0x000000ffff0e7224 */ /* 0x000fe400078e00ff */
[----:B------:R-:W-:Y:S02]  /*0690*/  FADD R33, R33, R8 ;  /* 0x0000000821217221 */ /* 0x000fe40000000000 */
[----:B------:R-:W5:Y:S01]  /*06a0*/  @P3 LDG.E R25, desc[UR4][R18.64+0x700] ;  /* 0x0007000412193981 */ /* 0x000f62000c1e1900 */
[----:B------:R-:W-:-:S05]  /*06b0*/  IMAD.MOV.U32 R28, RZ, RZ, RZ ;  /* 0x000000ffff1c7224 */ /* 0x000fca00078e00ff */
[----:B------:R-:W5:Y:S01]  /*06c0*/  @P0 LDG.E R14, desc[UR4][R18.64+0x704] ;  /* 0x00070404120e0981 */ /* 0x000f62000c1e1900 */
[----:B------:R-:W-:Y:S01]  /*06d0*/  FADD R24, R24, R31 ;  /* 0x0000001f18187221 */ /* 0x000fe20000000000 */
[----:B------:R-:W-:Y:S01]  /*06e0*/  IMAD.MOV.U32 R31, RZ, RZ, RZ ;  /* 0x000000ffff1f7224 */ /* 0x000fe200078e00ff */
[----:B--2---:R-:W-:Y:S01]  /*06f0*/  SEL R27, R22, RZ, P1 ;  /* 0x000000ff161b7207 */ /* 0x004fe20000800000 */
[----:B------:R-:W-:Y:S01]  /*0700*/  IMAD.IADD R22, R10, 0x1, -R9 ;  /* 0x000000010a167824 */ /* 0x000fe200078e0a09 */
[----:B------:R-:W-:Y:S02]  /*0710*/  ISETP.GT.AND P1, PT, R5, -0x1, P6 ;  /* 0xffffffff0500780c */ /* 0x000fe40003724270 */
[----:B---3--:R-:W-:Y:S02]  /*0720*/  SEL R12, R12, RZ, P2 ;  /* 0x000000ff0c0c7207 */ /* 0x008fe40001000000 */
[----:B------:R-:W-:Y:S02]  /*0730*/  ISETP.GT.AND P2, PT, R22, RZ, P6 ;  /* 0x000000ff1600720c */ /* 0x000fe40003744270 */
[----:B------:R-:W-:-:S02]  /*0740*/  CS2R R8, SRZ ;  /* 0x0000000000087805 */ /* 0x000fc4000001ff00 */
[----:B------:R-:W-:Y:S02]  /*0750*/  CS2R R10, SRZ ;  /* 0x00000000000a7805 */ /* 0x000fe4000001ff00 */
[----:B------:R-:W-:Y:S02]  /*0760*/  SEL R13, R13, RZ, P4 ;  /* 0x000000ff0d0d7207 */ /* 0x000fe40002000000 */
[----:B------:R-:W-:Y:S02]  /*0770*/  ISETP.LT.U32.AND P4, PT, R5, 0x40, P6 ;  /* 0x000000400500780c */ /* 0x000fe40003781070 */
[----:B------:R-:W2:Y:S04]  /*0780*/  @P1 LDG.E.128 R8, desc[UR4][R18.64+0x700] ;  /* 0x0007000412081981 */ /* 0x000ea8000c1e1d00 */
[----:B------:R-:W3:Y:S07]  /*0790*/  @P2 LDG.E R28, desc[UR4][R18.64+0x708] ;  /* 0x00070804121c2981 */ /* 0x000eee000c1e1900 */
[----:B------:R-:W3:Y:S01]  /*07a0*/  @P4 LDG.E R31, desc[UR4][R18.64+0x704] ;  /* 0x00070404121f4981 */ /* 0x000ee2000c1e1900 */
[----:B------:R-:W-:Y:S01]  /*07b0*/  FADD R15, R32, R15 ;  /* 0x0000000f200f7221 */ /* 0x000fe20000000000 */
[----:B------:R-:W-:Y:S01]  /*07c0*/  FADD R26, R33, R26 ;  /* 0x0000001a211a7221 */ /* 0x000fe20000000000 */
[----:B------:R-:W-:Y:S01]  /*07d0*/  CS2R R32, SRZ ;  /* 0x0000000000207805 */ /* 0x000fe2000001ff00 */
[----:B------:R-:W-:Y:S01]  /*07e0*/  FADD R30, R29, R30 ;  /* 0x0000001e1d1e7221 */ /* 0x000fe20000000000 */
[----:B------:R-:W-:Y:S01]  /*07f0*/  FADD R27, R24, R27 ;  /* 0x0000001b181b7221 */ /* 0x000fe20000000000 */
[----:B------:R-:W-:-:S02]  /*0800*/  IMAD.MOV.U32 R24, RZ, RZ, RZ ;  /* 0x000000ffff187224 */ /* 0x000fc400078e00ff */
[----:B------:R-:W-:Y:S02]  /*0810*/  VIADD R39, R4, 0xffffffff ;  /* 0xffffffff04277836 */ /* 0x000fe40000000000 */
[----:B------:R-:W-:Y:S01]  /*0820*/  FADD R12, R15, R12 ;  /* 0x0000000c0f0c7221 */ /* 0x000fe20000000000 */
[----:B------:R-:W-:Y:S01]  /*0830*/  HFMA2.MMA R15, -RZ, RZ, 0, 0 ;  /* 0x00000000ff0f7435 */ /* 0x000fe200000001ff */
[----:B------:R-:W-:Y:S01]  /*0840*/  IMAD.WIDE R38, R39, 0x4, R16 ;  /* 0x0000000427267825 */ /* 0x000fe200078e0210 */
[----:B----4-:R-:W-:Y:S02]  /*0850*/  SEL R34, R34, RZ, P5 ;  /* 0x000000ff22227207 */ /* 0x010fe40002800000 */
[----:B------:R-:W-:Y:S02]  /*0860*/  ISETP.LT.U32.AND P5, PT, R21, 0x3f, P6 ;  /* 0x0000003f1500780c */ /* 0x000fe400037a1070 */
[----:B------:R-:W-:Y:S02]  /*0870*/  ISETP.LT.U32.AND P6, PT, R23, 0x40, P6 ;  /* 0x000000401700780c */ /* 0x000fe400037c1070 */
[----:B-----5:R-:W-:-:S02]  /*0880*/  SEL R25, R25, RZ, P3 ;  /* 0x000000ff19197207 */ /* 0x020fc40001800000 */
[----:B------:R-:W-:Y:S02]  /*0890*/  ISETP.GT.AND P3, PT, R0, -0x1, PT ;  /* 0xffffffff0000780c */ /* 0x000fe40003f64270 */
[----:B------:R-:W-:Y:S02]  /*08a0*/  SEL R14, R14, RZ, P0 ;  /* 0x000000ff0e0e7207 */ /* 0x000fe40000000000 */
[----:B------:R-:W-:-:S03]  /*08b0*/  ISETP.GT.AND P0, PT, R5, RZ, P3 ;  /* 0x000000ff0500720c */ /* 0x000fc60001f04270 */
[----:B------:R-:W4:Y:S04]  /*08c0*/  @P5 LDG.E R32, desc[UR4][R18.64+0x708] ;  /* 0x0007080412205981 */ /* 0x000f28000c1e1900 */
[----:B------:R-:W5:Y:S01]  /*08d0*/  @P6 LDG.E R24, desc[UR4][R18.64+0x70c] ;  /* 0x00070c0412186981 */ /* 0x000f62000c1e1900 */
[----:B------:R-:W-:-:S05]  /*08e0*/  FADD R13, R30, R13 ;  /* 0x0000000d1e0d7221 */ /* 0x000fca0000000000 */
[----:B------:R-:W5:Y:S01]  /*08f0*/  @P0 LDG.E R33, desc[UR4][R38.64] ;  /* 0x0000000426210981 */ /* 0x000f62000c1e1900 */
[----:B------:R-:W-:Y:S01]  /*0900*/  IMAD.MOV.U32 R30, RZ, RZ, RZ ;  /* 0x000000ffff1e7224 */ /* 0x000fe200078e00ff */
[----:B--2---:R-:W-:Y:S02]  /*0910*/  SEL R37, R8, RZ, P1 ;  /* 0x000000ff08257207 */ /* 0x004fe40000800000 */
[----:B------:R-:W-:Y:S02]  /*0920*/  SEL R36, R9, RZ, P1 ;  /* 0x000000ff09247207 */ /* 0x000fe40000800000 */
[----:B------:R-:W-:Y:S02]  /*0930*/  SEL R35, R10, RZ, P1 ;  /* 0x000000ff0a237207 */ /* 0x000fe40000800000 */
[----:B------:R-:W-:Y:S02]  /*0940*/  SEL R29, R11, RZ, P1 ;  /* 0x000000ff0b1d7207 */ /* 0x000fe40000800000 */
[----:B------:R-:W-:-:S02]  /*0950*/  ISETP.GT.AND P1, PT, R6, RZ, P3 ;  /* 0x000000ff0600720c */ /* 0x000fc40001f24270 */
[----:B---3--:R-:W-:Y:S02]  /*0960*/  SEL R28, R28, RZ, P2 ;  /* 0x000000ff1c1c7207 */ /* 0x008fe40001000000 */
[----:B------:R-:W-:Y:S01]  /*0970*/  ISETP.GT.AND P2, PT, R20, RZ, P3 ;  /* 0x000000ff1400720c */ /* 0x000fe20001f44270 */
[----:B------:R-:W-:Y:S01]  /*0980*/  IMAD.MOV.U32 R8, RZ, RZ, RZ ;  /* 0x000000ffff087224 */ /* 0x000fe200078e00ff */
[----:B------:R-:W-:Y:S02]  /*0990*/  SEL R31, R31, RZ, P4 ;  /* 0x000000ff1f1f7207 */ /* 0x000fe40002000000 */
[----:B------:R-:W-:-:S05]  /*09a0*/  ISETP.GT.AND P4, PT, R7, RZ, P3 ;  /* 0x000000ff0700720c */ /* 0x000fca0001f84270 */
[----:B------:R-:W2:Y:S04]  /*09b0*/  @P1 LDG.E R8, desc[UR4][R18.64] ;  /* 0x0000000412081981 */ /* 0x000ea8000c1e1900 */
[----:B------:R-:W3:Y:S04]  /*09c0*/  @P2 LDG.E R15, desc[UR4][R18.64+0x4] ;  /* 0x00000404120f2981 */ /* 0x000ee8000c1e1900 */
[----:B------:R-:W3:Y:S01]  /*09d0*/  @P4 LDG.E R30, desc[UR4][R18.64+0x8] ;  /* 0x00000804121e4981 */ /* 0x000ee2000c1e1900 */
[----:B------:R-:W-:Y:S01]  /*09e0*/  FADD R11, R14, R35 ;  /* 0x000000230e0b7221 */ /* 0x000fe20000000000 */
[----:B------:R-:W-:-:S02]  /*09f0*/  VIADD R14, R22, 0x1 ;  /* 0x00000001160e7836 */ /* 0x000fc40000000000 */
[----:B------:R-:W-:Y:S01]  /*0a00*/  FADD R10, R34, R37 ;  /* 0x00000025220a7221 */ /* 0x000fe20000000000 */
[----:B------:R-:W-:Y:S02]  /*0a10*/  IMAD.MOV.U32 R34, RZ, RZ, RZ ;  /* 0x000000ffff227224 */ /* 0x000fe400078e00ff */
[----:B------:R-:W-:Y:S01]  /*0a20*/  FADD R28, R28, R29 ;  /* 0x0000001d1c1c7221 */ /* 0x000fe20000000000 */
[----:B------:R-:W-:Y:S01]  /*0a30*/  IMAD.MOV.U32 R29, RZ, RZ, RZ ;  /* 0x000000ffff1d7224 */ /* 0x000fe200078e00ff */
[----:B----4-:R-:W-:Y:S02]  /*0a40*/  SEL R32, R32, RZ, P5 ;  /* 0x000000ff20207207 */ /* 0x010fe40002800000 */
[----:B------:R-:W-:Y:S02]  /*0a50*/  ISETP.GT.AND P5, PT, R2, -0x1, PT ;  /* 0xffffffff0200780c */ /* 0x000fe40003fa4270 */
[----:B-----5:R-:W-:Y:S02]  /*0a60*/  SEL R24, R24, RZ, P6 ;  /* 0x000000ff18187207 */ /* 0x020fe40003000000 */
[----:B------:R-:W-:-:S02]  /*0a70*/  ISETP.GT.AND P6, PT, R5, RZ, P5 ;  /* 0x000000ff0500720c */ /* 0x000fc40002fc4270 */
[----:B------:R-:W-:Y:S02]  /*0a80*/  SEL R9, R33, RZ, P0 ;  /* 0x000000ff21097207 */ /* 0x000fe40000000000 */
[----:B------:R-:W-:Y:S01]  /*0a90*/  ISETP.GT.AND P0, PT, R21, RZ, P5 ;  /* 0x000000ff1500720c */ /* 0x000fe20002f04270 */
[----:B------:R-:W-:-:S08]  /*0aa0*/  IMAD.MOV.U32 R33, RZ, RZ, RZ ;  /* 0x000000ffff217224 */ /* 0x000fd000078e00ff */
[----:B------:R-:W4:Y:S04]  /*0ab0*/  @P6 LDG.E R34, desc[UR4][R18.64+0x7fc] ;  /* 0x0007fc0412226981 */ /* 0x000f28000c1e1900 */
[----:B------:R-:W5:Y:S01]  /*0ac0*/  @P0 LDG.E R33, desc[UR4][R18.64+0x800] ;  /* 0x0008000412210981 */ /* 0x000f62000c1e1900 */
[----:B--2---:R-:W-:Y:S02]  /*0ad0*/  SEL R8, R8, RZ, P1 ;  /* 0x000000ff08087207 */ /* 0x004fe40000800000 */
[----:B------:R-:W-:Y:S02]  /*0ae0*/  ISETP.GE.U32.AND P1, PT, R14, 0x40, PT ;  /* 0x000000400e00780c */ /* 0x000fe40003f26070 */
[----:B---3--:R-:W-:Y:S02]  /*0af0*/  SEL R15, R15, RZ, P2 ;  /* 0x000000ff0f0f7207 */ /* 0x008fe40001000000 */
[----:B------:R-:W-:-:S02]  /*0b00*/  ISETP.GT.AND P2, PT, R2, RZ, !P1 ;  /* 0x000000ff0200720c */ /* 0x000fc40004f44270 */
[----:B------:R-:W-:Y:S02]  /*0b10*/  SEL R30, R30, RZ, P4 ;  /* 0x000000ff1e1e7207 */ /* 0x000fe40002000000 */
[----:B------:R-:W-:Y:S01]  /*0b20*/  ISETP.GT.AND P4, PT, R23, RZ, P5 ;  /* 0x000000ff1700720c */ /* 0x000fe20002f84270 */
[----:B------:R-:W-:-:S08]  /*0b30*/  IMAD.MOV.U32 R14, RZ, RZ, RZ ;  /* 0x000000ffff0e7224 */ /* 0x000fd000078e00ff */
[----:B------:R-:W2:Y:S04]  /*0b40*/  @P2 LDG.E R29, desc[UR4][R18.64+0x710] ;  /* 0x00071004121d2981 */ /* 0x000ea8000c1e1900 */
[----:B------:R-:W3:Y:S01]  /*0b50*/  @P4 LDG.E R14, desc[UR4][R18.64+0x804] ;  /* 0x00080404120e4981 */ /* 0x000ee2000c1e1900 */
[----:B------:R-:W-:Y:S01]  /*0b60*/  FADD R31, R10, R31 ;  /* 0x0000001f0a1f7221 */ /* 0x000fe20000000000 */
[----:B------:R-:W-:Y:S01]  /*0b70*/  FADD R25, R25, R36 ;  /* 0x0000002419197221 */ /* 0x000fe20000000000 */
[-C--:B------:R-:W-:Y:S01]  /*0b80*/  LOP3.LUT R10, R0, R5.reuse, RZ, 0xfc, !PT ;  /* 0x00000005000a7212 */ /* 0x080fe200078efcff */
[----:B------:R-:W-:Y:S02]  /*0b90*/  FADD R35, R12, R15 ;  /* 0x0000000f0c237221 */ /* 0x000fe40000000000 */
[----:B------:R-:W-:Y:S01]  /*0ba0*/  FADD R32, R25, R32 ;  /* 0x0000002019207221 */ /* 0x000fe20000000000 */
[----:B------:R-:W-:Y:S01]  /*0bb0*/  IMAD.MOV.U32 R25, RZ, RZ, RZ ;  /* 0x000000ffff197224 */ /* 0x000fe200078e00ff */
[----:B------:R-:W-:Y:S01]  /*0bc0*/  LOP3.LUT R12, R2, R5, RZ, 0xfc, !PT ;  /* 0x00000005020c7212 */ /* 0x000fe200078efcff */
[----:B------:R-:W-:Y:S01]  /*0bd0*/  FADD R24, R11, R24 ;  /* 0x000000180b187221 */ /* 0x000fe20000000000 */
[----:B------:R-:W-:Y:S01]  /*0be0*/  FADD R26, R26, R9 ;  /* 0x000000091a1a7221 */ /* 0x000fe20000000000 */
[----:B------:R-:W-:Y:S01]  /*0bf0*/  FADD R27, R27, R8 ;  /* 0x000000081b1b7221 */ /* 0x000fe20000000000 */
[----:B------:R-:W-:Y:S01]  /*0c00*/  CS2R R8, SRZ ;  /* 0x0000000000087805 */ /* 0x000fe2000001ff00 */
[----:B------:R-:W-:Y:S01]  /*0c10*/  FADD R30, R13, R30 ;  /* 0x0000001e0d1e7221 */ /* 0x000fe20000000000 */
[----:B----4-:R-:W-:-:S02]  /*0c20*/  SEL R34, R34, RZ, P6 ;  /* 0x000000ff22227207 */ /* 0x010fc40003000000 */
[----:B------:R-:W-:Y:S02]  /*0c30*/  ISETP.GT.AND P6, PT, R22, RZ, P5 ;  /* 0x000000ff1600720c */ /* 0x000fe40002fc4270 */
[----:B-----5:R-:W-:Y:S02]  /*0c40*/  SEL R33, R33, RZ, P0 ;  /* 0x000000ff21217207 */ /* 0x020fe40000000000 */
[----:B------:R-:W-:Y:S02]  /*0c50*/  ISETP.GT.AND P0, PT, R10, -0x1, PT ;  /* 0xffffffff0a00780c */ /* 0x000fe40003f04270 */
[----:B------:R-:W-:Y:S01]  /*0c60*/  CS2R R10, SRZ ;  /* 0x00000000000a7805 */ /* 0x000fe2000001ff00 */
[----:B------:R-:W-:-:S06]  /*0c70*/  FADD R32, R32, R33 ;  /* 0x0000002120207221 */ /* 0x000fcc0000000000 */
[----:B------:R-:W4:Y:S01]  /*0c80*/  @P6 LDG.E R25, desc[UR4][R18.64+0x808] ;  /* 0x0008080412196981 */ /* 0x000f22000c1e1900 */
[----:B------:R-:W-:-:S03]  /*0c90*/  FADD R31, R31, R34 ;  /* 0x000000221f1f7221 */ /* 0x000fc60000000000 */
[----:B------:R-:W5:Y:S01]  /*0ca0*/  @P0 LDG.E.128 R8, desc[UR4][R18.64] ;  /* 0x0000000412080981 */ /* 0x000f62000c1e1d00 */
[----:B--2---:R-:W-:Y:S02]  /*0cb0*/  SEL R29, R29, RZ, P2 ;  /* 0x000000ff1d1d7207 */ /* 0x004fe40001000000 */
[----:B------:R-:W-:Y:S02]  /*0cc0*/  ISETP.GT.AND P2, PT, R12, -0x1, PT ;  /* 0xffffffff0c00780c */ /* 0x000fe40003f44270 */
[----:B---3--:R-:W-:Y:S02]  /*0cd0*/  SEL R33, R14, RZ, P4 ;  /* 0x000000ff0e217207 */ /* 0x008fe40002000000 */
[----:B------:R-:W-:Y:S02]  /*0ce0*/  CS2R R12, SRZ ;  /* 0x00000000000c7805 */ /* 0x000fe4000001ff00 */
[----:B------:R-:W-:Y:S02]  /*0cf0*/  ISETP.LT.U32.AND P4, PT, R5, 0x40, P3 ;  /* 0x000000400500780c */ /* 0x000fe40001f81070 */
[----:B------:R-:W-:Y:S01]  /*0d00*/  CS2R R14, SRZ ;  /* 0x00000000000e7805 */ /* 0x000fe2000001ff00 */
[----:B------:R-:W-:Y:S01]  /*0d10*/  FADD R34, R28, R29 ;  /* 0x0000001d1c227221 */ /* 0x000fe20000000000 */
[----:B------:R-:W-:-:S04]  /*0d20*/  IMAD.MOV.U32 R28, RZ, RZ, RZ ;  /* 0x000000ffff1c7224 */ /* 0x000fc800078e00ff */
[----:B------:R-:W2:Y:S05]  /*0d30*/  @P2 LDG.E.128 R12, desc[UR4][R18.64+0x800] ;  /* 0x00080004120c2981 */ /* 0x000eaa000c1e1d00 */
[----:B------:R-:W3:Y:S01]  /*0d40*/  @P4 LDG.E R28, desc[UR4][R18.64+0x4] ;  /* 0x00000404121c4981 */ /* 0x000ee2000c1e1900 */
[----:B------:R-:W-:Y:S01]  /*0d50*/  ISETP.GT.AND P1, PT, R2, -0x1, !P1 ;  /* 0xffffffff0200780c */ /* 0x000fe20004f24270 */
[----:B------:R-:W-:-:S04]  /*0d60*/  VIADD R37, R4, 0x204 ;  /* 0x0000020404257836 */ /* 0x000fc80000000000 */
[----:B------:R-:W-:Y:S01]  /*0d70*/  IMAD.WIDE R36, R37, 0x4, R16 ;  /* 0x0000000425247825 */ /* 0x000fe200078e0210 */
[----:B----4-:R-:W-:-:S03]  /*0d80*/  SEL R29, R25, RZ, P6 ;  /* 0x000000ff191d7207 */ /* 0x010fc60003000000 */
[----:B------:R-:W-:Y:S01]  /*0d90*/  FADD R25, R24, R33 ;  /* 0x0000002118197221 */ /* 0x000fe20000000000 */
[----:B------:R-:W-:Y:S01]  /*0da0*/  ISETP.LT.U32.AND P6, PT, R6, 0x3f, P3 ;  /* 0x0000003f0600780c */ /* 0x000fe20001fc1070 */
[----:B------:R-:W-:Y:S01]  /*0db0*/  FADD R24, R34, R29 ;  /* 0x0000001d22187221 */ /* 0x000fe20000000000 */
[----:B-----5:R-:W-:Y:S02]  /*0dc0*/  SEL R34, R9, RZ, P0 ;  /* 0x000000ff09227207 */ /* 0x020fe40000000000 */
[----:B------:R-:W-:Y:S02]  /*0dd0*/  SEL R10, R10, RZ, P0 ;  /* 0x000000ff0a0a7207 */ /* 0x000fe40000000000 */
[----:B------:R-:W-:Y:S02]  /*0de0*/  SEL R9, R11, RZ, P0 ;  /* 0x000000ff0b097207 */ /* 0x000fe40000000000 */
[----:B------:R-:W-:Y:S02]  /*0df0*/  SEL R29, R8, RZ, P0 ;  /* 0x000000ff081d7207 */ /* 0x000fe40000000000 */
[----:B------:R-:W-:Y:S01]  /*0e00*/  ISETP.LT.U32.AND P0, PT, R20, 0x40, P3 ;  /* 0x000000401400780c */ /* 0x000fe20001f01070 */
[----:B------:R-:W-:Y:S01]  /*0e10*/  IMAD.MOV.U32 R8, RZ, RZ, RZ ;  /* 0x000000ffff087224 */ /* 0x000fe200078e00ff */
[----:B------:R-:W-:Y:S01]  /*0e20*/  ISETP.LT.U32.AND P3, PT, R3, 0x40, P3 ;  /* 0x000000400300780c */ /* 0x000fe20001f61070 */
[----:B------:R-:W-:Y:S01]  /*0e30*/  FADD R27, R27, R34 ;  /* 0x000000221b1b7221 */ /* 0x000fe20000000000 */
[----:B------:R-:W-:-:S02]  /*0e40*/  IMAD.MOV.U32 R11, RZ, RZ, RZ ;  /* 0x000000ffff0b7224 */ /* 0x000fc400078e00ff */
[----:B------:R-:W-:Y:S01]  /*0e50*/  FADD R33, R35, R10 ;  /* 0x0000000a23217221 */ /* 0x000fe20000000000 */
[----:B------:R-:W-:Y:S01]  /*0e60*/  FADD R34, R30, R9 ;  /* 0x000000091e227221 */ /* 0x000fe20000000000 */
[----:B------:R0:W4:Y:S04]  /*0e70*/  @P1 LDG.E R8, desc[UR4][R36.64] ;  /* 0x0000000424081981 */ /* 0x000128000c1e1900 */
[----:B------:R-:W5:Y:S01]  /*0e80*/  @P6 LDG.E R11, desc[UR4][R18.64+0x8] ;  /* 0x00000804120b6981 */ /* 0x000f62000c1e1900 */
[----:B------:R-:W-:Y:S02]  /*0e90*/  IMAD.MOV.U32 R35, RZ, RZ, RZ ;  /* 0x000000ffff237224 */ /* 0x000fe400078e00ff */
[----:B------:R-:W-:-:S04]  /*0ea0*/  FADD R26, R26, R29 ;  /* 0x0000001d1a1a7221 */ /* 0x000fc80000000000 */
[----:B------:R-:W4:Y:S01]  /*0eb0*/  @P0 LDG.E R35, desc[UR4][R18.64+0xc] ;  /* 0x00000c0412230981 */ /* 0x000f22000c1e1900 */
[----:B0-----:R-:W-:Y:S01]  /*0ec0*/  IMAD.MOV.U32 R36, RZ, RZ, RZ ;  /* 0x000000ffff247224 */ /* 0x001fe200078e00ff */
[----:B--2---:R-:W-:Y:S02]  /*0ed0*/  SEL R10, R12, RZ, P2 ;  /* 0x000000ff0c0a7207 */ /* 0x004fe40001000000 */
[----:B------:R-:W-:Y:S02]  /*0ee0*/  SEL R13, R13, RZ, P2 ;  /* 0x000000ff0d0d7207 */ /* 0x000fe40001000000 */
[----:B------:R-:W-:Y:S02]  /*0ef0*/  SEL R12, R14, RZ, P2 ;  /* 0x000000ff0e0c7207 */ /* 0x000fe40001000000 */
[----:B------:R-:W-:Y:S02]  /*0f00*/  SEL R9, R15, RZ, P2 ;  /* 0x000000ff0f097207 */ /* 0x000fe40001000000 */
[----:B------:R-:W-:-:S02]  /*0f10*/  ISETP.LT.U32.AND P2, PT, R5, 0x40, P5 ;  /* 0x000000400500780c */ /* 0x000fc40002f41070 */
[----:B------:R-:W-:Y:S02]  /*0f20*/  CS2R R14, SRZ ;  /* 0x00000000000e7805 */ /* 0x000fe4000001ff00 */
[----:B---3--:R-:W-:Y:S02]  /*0f30*/  SEL R37, R28, RZ, P4 ;  /* 0x000000ff1c257207 */ /* 0x008fe40002000000 */
[----:B------:R-:W-:Y:S02]  /*0f40*/  ISETP.LT.U32.AND P4, PT, R21, 0x3f, P5 ;  /* 0x0000003f1500780c */ /* 0x000fe40002f81070 */
[----:B------:R-:W-:Y:S01]  /*0f50*/  ISETP.LT.U32.AND P5, PT, R23, 0x40, P5 ;  /* 0x000000401700780c */ /* 0x000fe20002fa1070 */
[----:B------:R-:W2:Y:S01]  /*0f60*/  @P3 LDG.E R14, desc[UR4][R18.64+0x10] ;  /* 0x00001004120e3981 */ /* 0x000ea2000c1e1900 */
[----:B------:R-:W-:Y:S01]  /*0f70*/  FADD R29, R31, R10 ;  /* 0x0000000a1f1d7221 */ /* 0x000fe20000000000 */
[----:B------:R-:W-:Y:S01]  /*0f80*/  FADD R10, R32, R13 ;  /* 0x0000000d200a7221 */ /* 0x000fe20000000000 */
[----:B------:R-:W-:Y:S01]  /*0f90*/  FADD R25, R25, R12 ;  /* 0x0000000c19197221 */ /* 0x000fe20000000000 */
[----:B------:R-:W-:Y:S01]  /*0fa0*/  CS2R R12, SRZ ;  /* 0x00000000000c7805 */ /* 0x000fe2000001ff00 */
[----:B------:R-:W3:Y:S05]  /*0fb0*/  @P2 LDG.E R15, desc[UR4][R18.64+0x804] ;  /* 0x00080404120f2981 */ /* 0x000eea000c1e1900 */
[----:B------:R-:W3:Y:S04]  /*0fc0*/  @P4 LDG.E R36, desc[UR4][R18.64+0x808] ;  /* 0x0008080412244981 */ /* 0x000ee8000c1e1900 */
[----:B------:R-:W3:Y:S01]  /*0fd0*/  @P5 LDG.E R13, desc[UR4][R18.64+0x80c] ;  /* 0x00080c04120d5981 */ /* 0x000ee2000c1e1900 */
[----:B------:R-:W-:-:S02]  /*0fe0*/  VIADD R30, R0, 0x1 ;  /* 0x00000001001e7836 */ /* 0x000fc40000000000 */
[----:B------:R-:W-:Y:S01]  /*0ff0*/  FADD R9, R24, R9 ;  /* 0x0000000918097221 */ /* 0x000fe20000000000 */
[----:B-----5:R-:W-:-:S05]  /*1000*/  SEL R32, R11, RZ, P6 ;  /* 0x000000ff0b207207 */ /* 0x020fca0003000000 */
[----:B------:R-:W-:Y:S01]  /*1010*/  FADD R32, R27, R32 ;  /* 0x000000201b207221 */ /* 0x000fe20000000000 */
[----:B----4-:R-:W-:-:S05]  /*1020*/  SEL R24, R35, RZ, P0 ;  /* 0x000000ff23187207 */ /* 0x010fca0000000000 */
[----:B------:R-:W-:Y:S01]  /*1030*/  FADD R33, R33, R24 ;  /* 0x0000001821217221 */ /* 0x000fe20000000000 */
[----:B------:R-:W-:Y:S01]  /*1040*/  SEL R8, R8, RZ, P1 ;  /* 0x000000ff08087207 */ /* 0x000fe20000800000 */
[----:B------:R-:W-:Y:S02]  /*1050*/  IMAD.MOV.U32 R35, RZ, RZ, RZ ;  /* 0x000000ffff237224 */ /* 0x000fe400078e00ff */
[----:B------:R-:W-:Y:S01]  /*1060*/  FADD R31, R26, R37 ;  /* 0x000000251a1f7221 */ /* 0x000fe20000000000 */
[----:B------:R-:W-:-:S05]  /*1070*/  VIADD R28, R2, 0x1 ;  /* 0x00000001021c7836 */ /* 0x000fca0000000000 */
[----:B------:R-:W-:-:S04]  /*1080*/  ISETP.GE.U32.AND P6, PT, R28, 0x40, PT ;  /* 0x000000401c00780c */ /* 0x000fc80003fc6070 */
[----:B------:R-:W-:Y:S01]  /*1090*/  ISETP.GT.AND P0, PT, R5, RZ, !P6 ;  /* 0x000000ff0500720c */ /* 0x000fe20007704270 */
[----:B------:R-:W-:-:S04]  /*10a0*/  VIADD R39, R4, 0x23f ;  /* 0x0000023f04277836 */ /* 0x000fc80000000000 */
[----:B------:R-:W-:-:S08]  /*10b0*/  IMAD.WIDE R38, R39, 0x4, R16 ;  /* 0x0000000427267825 */ /* 0x000fd000078e0210 */
[----:B------:R-:W4:Y:S01]  /*10c0*/  @P0 LDG.E R12, desc[UR4][R38.64] ;  /* 0x00000004260c0981 */ /* 0x000f22000c1e1900 */
[----:B--2---:R-:W-:Y:S02]  /*10d0*/  SEL R27, R14, RZ, P3 ;  /* 0x000000ff0e1b7207 */ /* 0x004fe40001800000 */
[----:B------:R-:W-:Y:S02]  /*10e0*/  ISETP.GE.U32.AND P3, PT, R30, 0x40, PT ;  /* 0x000000401e00780c */ /* 0x000fe40003f66070 */
[----:B---3--:R-:W-:Y:S02]  /*10f0*/  SEL R14, R15, RZ, P2 ;  /* 0x000000ff0f0e7207 */ /* 0x008fe40001000000 */
[----:B------:R-:W-:Y:S01]  /*1100*/  ISETP.GT.AND P2, PT, R5, RZ, !P3 ;  /* 0x000000ff0500720c */ /* 0x000fe20005f44270 */
[----:B------:R-:W-:Y:S01]  /*1110*/  IMAD.MOV.U32 R15, RZ, RZ, RZ ;  /* 0x000000ffff0f7224 */ /* 0x000fe200078e00ff */
[----:B------:R-:W-:Y:S02]  /*1120*/  SEL R24, R13, RZ, P5 ;  /* 0x000000ff0d187207 */ /* 0x000fe40002800000 */
[----:B------:R-:W-:Y:S01]  /*1130*/  ISETP.GT.AND P5, PT, R20, RZ, !P3 ;  /* 0x000000ff1400720c */ /* 0x000fe20005fa4270 */
[----:B------:R-:W-:-:S08]  /*1140*/  IMAD.MOV.U32 R13, RZ, RZ, RZ ;  /* 0x000000ffff0d7224 */ /* 0x000fd000078e00ff */
[----:B------:R-:W2:Y:S01]  /*1150*/  @P2 LDG.E R15, desc[UR4][R18.64+0xfc] ;  /* 0x0000fc04120f2981 */ /* 0x000ea2000c1e1900 */
[----:B------:R-:W-:Y:S02]  /*1160*/  SEL R11, R36, RZ, P4 ;  /* 0x000000ff240b7207 */ /* 0x000fe40002000000 */
[----:B------:R-:W-:Y:S02]  /*1170*/  ISETP.GT.AND P4, PT, R6, RZ, !P3 ;  /* 0x000000ff0600720c */ /* 0x000fe40005f84270 */
[----:B------:R-:W-:Y:S01]  /*1180*/  ISETP.GT.AND P1, PT, R7, RZ, !P3 ;  /* 0x000000ff0700720c */ /* 0x000fe20005f24270 */
[----:B------:R-:W3:Y:S01]  /*1190*/  @P5 LDG.E R13, desc[UR4][R18.64+0x104] ;  /* 0x00010404120d5981 */ /* 0x000ee2000c1e1900 */
[----:B------:R-:W-:Y:S01]  /*11a0*/  ISETP.GT.AND P3, PT, R5, -0x1, !P3 ;  /* 0xffffffff0500780c */ /* 0x000fe20005f64270 */
[----:B------:R-:W-:Y:S01]  /*11b0*/  FADD R34, R34, R27 ;  /* 0x0000001b22227221 */ /* 0x000fe20000000000 */
[----:B------:R-:W-:Y:S01]  /*11c0*/  FADD R26, R10, R11 ;  /* 0x0000000b0a1a7221 */ /* 0x000fe20000000000 */
[----:B------:R-:W-:Y:S01]  /*11d0*/  FADD R27, R9, R8 ;  /* 0x00000008091b7221 */ /* 0x000fe20000000000 */
[----:B------:R-:W-:Y:S01]  /*11e0*/  FADD R29, R29, R14 ;  /* 0x0000000e1d1d7221 */ /* 0x000fe20000000000 */
[----:B------:R-:W-:Y:S01]  /*11f0*/  CS2R R8, SRZ ;  /* 0x0000000000087805 */ /* 0x000fe2000001ff00 */
[----:B------:R-:W-:-:S03]  /*1200*/  IMAD.MOV.U32 R10, RZ, RZ, RZ ;  /* 0x000000ffff0a7224 */ /* 0x000fc600078e00ff */
[----:B------:R-:W5:Y:S01]  /*1210*/  @P4 LDG.E R35, desc[UR4][R18.64+0x100] ;  /* 0x0001000412234981 */ /* 0x000f62000c1e1900 */
[----:B------:R-:W-:Y:S02]  /*1220*/  IMAD.MOV.U32 R11, RZ, RZ, RZ ;  /* 0x000000ffff0b7224 */ /* 0x000fe400078e00ff */
[----:B------:R-:W-:-:S04]  /*1230*/  IMAD.MOV.U32 R14, RZ, RZ, RZ ;  /* 0x000000ffff0e7224 */ /* 0x000fc800078e00ff */
[----:B------:R-:W5:Y:S04]  /*1240*/  @P3 LDG.E.128 R8, desc[UR4][R18.64+0x100] ;  /* 0x0001000412083981 */ /* 0x000f68000c1e1d00 */
[----:B------:R-:W5:Y:S01]  /*1250*/  @P1 LDG.E R14, desc[UR4][R18.64+0x108] ;  /* 0x00010804120e1981 */ /* 0x000f62000c1e1900 */
[----:B------:R-:W-:Y:S02]  /*1260*/  VIADD R37, R4, 0x240 ;  /* 0x0000024004257836 */ /* 0x000fe40000000000 */
[----:B------:R-:W-:Y:S01]  /*1270*/  FADD R24, R25, R24 ;  /* 0x0000001819187221 */ /* 0x000fe20000000000 */
[----:B------:R-:W-:Y:S01]  /*1280*/  IMAD.MOV.U32 R25, RZ, RZ, RZ ;  /* 0x000000ffff197224 */ /* 0x000fe200078e00ff */
[----:B----4-:R-:W-:Y:S02]  /*1290*/  SEL R12, R12, RZ, P0 ;  /* 0x000000ff0c0c7207 */ /* 0x010fe40000000000 */
[----:B------:R-:W-:-:S03]  /*12a0*/  ISETP.GT.AND P0, PT, R5, -0x1, !P6 ;  /* 0xffffffff0500780c */ /* 0x000fc60007704270 */
[----:B------:R-:W-:Y:S01]  /*12b0*/  FADD R29, R29, R12 ;  /* 0x0000000c1d1d7221 */ /* 0x000fe20000000000 */
[----:B------:R-:W-:Y:S01]  /*12c0*/  IMAD.MOV.U32 R12, RZ, RZ, RZ ;  /* 0x000000ffff0c7224 */ /* 0x000fe200078e00ff */
[----:B--2---:R-:W-:Y:S02]  /*12d0*/  SEL R36, R15, RZ, P2 ;  /* 0x000000ff0f247207 */ /* 0x004fe40001000000 */
[----:B------:R-:W-:-:S03]  /*12e0*/  ISETP.GT.AND P2, PT, R21, RZ, !P6 ;  /* 0x000000ff1500720c */ /* 0x000fc60007744270 */
[----:B------:R-:W-:Y:S01]  /*12f0*/  FADD R31, R31, R36 ;  /* 0x000000241f1f7221 */ /* 0x000fe20000000000 */
[----:B---3--:R-:W-:-:S05]  /*1300*/  SEL R36, R13, RZ, P5 ;  /* 0x000000ff0d247207 */ /* 0x008fca0002800000 */
[----:B------:R-:W-:Y:S01]  /*1310*/  FADD R33, R33, R36 ;  /* 0x0000002421217221 */ /* 0x000fe20000000000 */
[----:B------:R-:W-:Y:S01]  /*1320*/  IMAD.WIDE R36, R37, 0x4, R16 ;  /* 0x0000000425247825 */ /* 0x000fe200078e0210 */
[----:B-----5:R-:W-:-:S04]  /*1330*/  SEL R35, R35, RZ, P4 ;  /* 0x000000ff23237207 */ /* 0x020fc80002000000 */
[----:B------:R-:W2:Y:S01]  /*1340*/  @P2 LDG.E R25, desc[UR4][R36.64] ;  /* 0x0000000424192981 */ /* 0x000ea2000c1e1900 */
[----:B------:R-:W-:Y:S01]  /*1350*/  FADD R32, R32, R35 ;  /* 0x0000002320207221 */ /* 0x000fe20000000000 */
[----:B------:R-:W-:Y:S02]  /*1360*/  SEL R9, R9, RZ, P3 ;  /* 0x000000ff09097207 */ /* 0x000fe40001800000 */
[----:B------:R-:W-:Y:S02]  /*1370*/  SEL R10, R10, RZ, P3 ;  /* 0x000000ff0a0a7207 */ /* 0x000fe40001800000 */
[----:B------:R-:W-:Y:S02]  /*1380*/  SEL R13, R14, RZ, P1 ;  /* 0x000000ff0e0d7207 */ /* 0x000fe40000800000 */
[----:B------:R-:W-:Y:S01]  /*1390*/  ISETP.GT.AND P1, PT, R23, RZ, !P6 ;  /* 0x000000ff1700720c */ /* 0x000fe20007724270 */
[----:B------:R-:W-:Y:S01]  /*13a0*/  FADD R32, R32, R9 ;  /* 0x0000000920207221 */ /* 0x000fe20000000000 */
[----:B------:R-:W-:Y:S01]  /*13b0*/  SEL R8, R8, RZ, P3 ;  /* 0x000000ff08087207 */ /* 0x000fe20001800000 */
[----:B------:R-:W-:-:S02]  /*13c0*/  VIADD R9, R4, 0x241 ;  /* 0x0000024104097836 */ /* 0x000fc40000000000 */
[----:B------:R-:W-:Y:S01]  /*13d0*/  FADD R33, R33, R10 ;  /* 0x0000000a21217221 */ /* 0x000fe20000000000 */
[----:B------:R-:W-:Y:S02]  /*13e0*/  IMAD.MOV.U32 R10, RZ, RZ, RZ ;  /* 0x000000ffff0a7224 */ /* 0x000fe400078e00ff */
[----:B------:R-:W-:Y:S01]  /*13f0*/  FADD R31, R31, R8 ;  /* 0x000000081f1f7221 */ /* 0x000fe20000000000 */
[----:B------:R-:W-:-:S05]  /*1400*/  IMAD.WIDE R8, R9, 0x4, R16 ;  /* 0x0000000409087825 */ /* 0x000fca00078e0210 */
[----:B------:R-:W3:Y:S01]  /*1410*/  @P1 LDG.E R10, desc[UR4][R8.64] ;  /* 0x00000004080a1981 */ /* 0x000ee2000c1e1900 */
[----:B------:R-:W-:Y:S01]  /*1420*/  FADD R34, R34, R13 ;  /* 0x0000000d22227221 */ /* 0x000fe20000000000 */
[----:B------:R-:W-:Y:S02]  /*1430*/  MOV R13, RZ ;  /* 0x000000ff000d7202 */ /* 0x000fe40000000f00 */
[----:B------:R-:W-:Y:S02]  /*1440*/  CS2R R14, SRZ ;  /* 0x00000000000e7805 */ /* 0x000fe4000001ff00 */
[----:B------:R-:W-:Y:S01]  /*1450*/  SEL R11, R11, RZ, P3 ;  /* 0x000000ff0b0b7207 */ /* 0x000fe20001800000 */
[----:B------:R-:W-:-:S03]  /*1460*/  VIADD R35, R6, 0x1 ;  /* 0x0000000106237836 */ /* 0x000fc60000000000 */
[----:B------:R0:W4:Y:S01]  /*1470*/  @P0 LDG.E.128 R12, desc[UR4][R36.64] ;  /* 0x00000004240c0981 */ /* 0x000122000c1e1d00 */
[----:B------:R-:W-:Y:S01]  /*1480*/  FADD R11, R34, R11 ;  /* 0x0000000b220b7221 */ /* 0x000fe20000000000 */
[----:B------:R-:W-:-:S04]  /*1490*/  LOP3.LUT R34, R35, R30, RZ, 0xfc, !PT ;  /* 0x0000001e23227212 */ /* 0x000fc800078efcff */
[----:B------:R-:W-:Y:S02]  /*14a0*/  ISETP.GE.U32.AND P4, PT, R34, 0x40, PT ;  /* 0x000000402200780c */ /* 0x000fe40003f86070 */
[----:B------:R-:W-:-:S04]  /*14b0*/  LOP3.LUT R34, R30, R5, RZ, 0xfc, !PT ;  /* 0x000000051e227212 */ /* 0x000fc800078efcff */
[----:B------:R-:W-:Y:S02]  /*14c0*/  ISETP.GE.U32.AND P5, PT, R34, 0x40, PT ;  /* 0x000000402200780c */ /* 0x000fe40003fa6070 */
[----:B------:R-:W-:-:S04]  /*14d0*/  LOP3.LUT R34, R30, R20, RZ, 0xfc, !PT ;  /* 0x000000141e227212 */ /* 0x000fc800078efcff */
[----:B------:R-:W-:Y:S01]  /*14e0*/  ISETP.GE.U32.AND P3, PT, R34, 0x40, PT ;  /* 0x000000402200780c */ /* 0x000fe20003f66070 */
[----:B------:R-:W-:-:S06]  /*14f0*/  IMAD.MOV.U32 R34, RZ, RZ, RZ ;  /* 0x000000ffff227224 */ /* 0x000fcc00078e00ff */
[----:B------:R-:W5:Y:S01]  /*1500*/  @!P5 LDG.E R34, desc[UR4][R18.64+0x104] ;  /* 0x000104041222d981 */ /* 0x000f62000c1e1900 */
[----:B------:R-:W-:Y:S02]  /*1510*/  LOP3.LUT R3, R3, R30, RZ, 0xfc, !PT ;  /* 0x0000001e03037212 */ /* 0x000fe400078efcff */
[----:B0-----:R-:W-:Y:S02]  /*1520*/  LOP3.LUT R36, R28, R5, RZ, 0xfc, !PT ;  /* 0x000000051c247212 */ /* 0x001fe400078efcff */
[----:B------:R-:W-:Y:S01]  /*1530*/  ISETP.GT.AND P6, PT, R22, RZ, !P6 ;  /* 0x000000ff1600720c */ /* 0x000fe200077c4270 */
[----:B------:R-:W-:-:S04]  /*1540*/  VIADD R41, R4, 0x242 ;  /* 0x0000024204297836 */ /* 0x000fc80000000000 */
[----:B------:R-:W-:-:S04]  /*1550*/  IMAD.WIDE R40, R41, 0x4, R16 ;  /* 0x0000000429287825 */ /* 0x000fc800078e0210 */
[----:B------:R-:W-:-:S04]  /*1560*/  VIADD R39, R4, 0x243 ;  /* 0x0000024304277836 */ /* 0x000fc80000000000 */
[----:B------:R-:W-:-:S04]  /*1570*/  IMAD.WIDE R38, R39, 0x4, R16 ;  /* 0x0000000427267825 */ /* 0x000fc800078e0210 */
[----:B------:R-:W-:Y:S01]  /*1580*/  IMAD.MOV.U32 R37, RZ, RZ, RZ ;  /* 0x000000ffff257224 */ /* 0x000fe200078e00ff */
[----:B--2---:R-:W-:Y:S01]  /*1590*/  SEL R35, R25, RZ, P2 ;  /* 0x000000ff19237207 */ /* 0x004fe20001000000 */
[----:B------:R-:W-:Y:S01]  /*15a0*/  IMAD.MOV.U32 R25, RZ, RZ, RZ ;  /* 0x000000ffff197224 */ /* 0x000fe200078e00ff */
[----:B------:R-:W-:-:S03]  /*15b0*/  ISETP.GE.U32.AND P2, PT, R3, 0x40, PT ;  /* 0x000000400300780c */ /* 0x000fc60003f46070 */
[----:B------:R-:W-:Y:S01]  /*15c0*/  FADD R30, R26, R35 ;  /* 0x000000231a1e7221 */ /* 0x000fe20000000000 */
[----:B------:R-:W-:Y:S01]  /*15d0*/  IMAD.MOV.U32 R26, RZ, RZ, RZ ;  /* 0x000000ffff1a7224 */ /* 0x000fe200078e00ff */
[----:B------:R-:W2:Y:S01]  /*15e0*/  @!P4 LDG.E R25, desc[UR4][R18.64+0x108] ;  /* 0x000108041219c981 */ /* 0x000ea2000c1e1900 */
[----:B------:R-:W-:-:S06]  /*15f0*/  IMAD.MOV.U32 R3, RZ, RZ, RZ ;  /* 0x000000ffff037224 */ /* 0x000fcc00078e00ff */
[----:B------:R-:W2:Y:S04]  /*1600*/  @!P3 LDG.E R3, desc[UR4][R18.64+0x10c] ;  /* 0x00010c041203b981 */ /* 0x000ea8000c1e1900 */
[----:B------:R-:W2:Y:S01]  /*1610*/  @!P2 LDG.E R26, desc[UR4][R18.64+0x110] ;  /* 0x00011004121aa981 */ /* 0x000ea2000c1e1900 */
[----:B---3--:R-:W-:Y:S02]  /*1620*/  SEL R35, R10, RZ, P1 ;  /* 0x000000ff0a237207 */ /* 0x008fe40000800000 */
[----:B------:R-:W-:Y:S01]  /*1630*/  ISETP.GE.U32.AND P1, PT, R36, 0x40, PT ;  /* 0x000000402400780c */ /* 0x000fe20003f26070 */
[----:B------:R-:W-:-:S12]  /*1640*/  IMAD.MOV.U32 R10, RZ, RZ, RZ ;  /* 0x000000ffff0a7224 */ /* 0x000fd800078e00ff */
[----:B------:R0:W3:Y:S01]  /*1650*/  @!P1 LDG.E R10, desc[UR4][R8.64] ;  /* 0x00000004080a9981 */ /* 0x0000e2000c1e1900 */
[----:B----4-:R-:W-:Y:S02]  /*1660*/  SEL R13, R13, RZ, P0 ;  /* 0x000000ff0d0d7207 */ /* 0x010fe40000000000 */
[----:B------:R-:W-:-:S03]  /*1670*/  SEL R12, R12, RZ, P0 ;  /* 0x000000ff0c0c7207 */ /* 0x000fc60000000000 */
[----:B------:R-:W-:Y:S01]  /*1680*/  FADD R36, R30, R13 ;  /* 0x0000000d1e247221 */ /* 0x000fe20000000000 */
[----:B------:R-:W-:Y:S02]  /*1690*/  VIADD R13, R21, 0x1 ;  /* 0x00000001150d7836 */ /* 0x000fe40000000000 */
[----:B------:R-:W-:Y:S01]  /*16a0*/  FADD R29, R29, R12 ;  /* 0x0000000c1d1d7221 */ /* 0x000fe20000000000 */
[----:B------:R-:W-:Y:S02]  /*16b0*/  IMAD.MOV.U32 R12, RZ, RZ, RZ ;  /* 0x000000ffff0c7224 */ /* 0x000fe400078e00ff */
[----:B------:R-:W-:Y:S02]  /*16c0*/  LOP3.LUT R30, R13, R28, RZ, 0xfc, !PT ;  /* 0x0000001c0d1e7212 */ /* 0x000fe400078efcff */
[----:B0-----:R-:W-:Y:S02]  /*16d0*/  P2R R8, PR, RZ, 0x40 ;  /* 0x00000040ff087803 */ /* 0x001fe40000000000 */
[----:B------:R-:W4:Y:S01]  /*16e0*/  @P6 LDG.E R12, desc[UR4][R40.64] ;  /* 0x00000004280c6981 */ /* 0x000f22000c1e1900 */
[----:B------:R-:W-:Y:S01]  /*16f0*/  ISETP.GE.U32.AND P6, PT, R30, 0x40, PT ;  /* 0x000000401e00780c */ /* 0x000fe20003fc6070 */
[----:B------:R-:W-:Y:S01]  /*1700*/  FADD R24, R24, R35 ;  /* 0x0000002318187221 */ /* 0x000fe20000000000 */
[----:B------:R-:W-:Y:S01]  /*1710*/  VIADD R35, R22, 0x1 ;  /* 0x0000000116237836 */ /* 0x000fe20000000000 */
[----:B------:R-:W-:Y:S01]  /*1720*/  LOP3.LUT R19, R28, R23, RZ, 0xfc, !PT ;  /* 0x000000171c137212 */ /* 0x000fe200078efcff */
[----:B------:R-:W-:Y:S01]  /*1730*/  IMAD.MOV.U32 R13, RZ, RZ, RZ ;  /* 0x000000ffff0d7224 */ /* 0x000fe200078e00ff */
[----:B-----5:R-:W-:-:S02]  /*1740*/  SEL R34, R34, RZ, !P5 ;  /* 0x000000ff22227207 */ /* 0x020fc40006800000 */
[----:B------:R-:W-:Y:S01]  /*1750*/  LOP3.LUT R28, R35, R28, RZ, 0xfc, !PT ;  /* 0x0000001c231c7212 */ /* 0x000fe200078efcff */
[----:B------:R-:W-:Y:S01]  /*1760*/  VIADD R35, R4, 0x244 ;  /* 0x0000024404237836 */ /* 0x000fe20000000000 */
[----:B------:R-:W-:-:S03]  /*1770*/  ISETP.GT.AND P5, PT, R20, 0x3d, PT ;  /* 0x0000003d1400780c */ /* 0x000fc60003fa4270 */
[----:B------:R-:W-:Y:S01]  /*1780*/  IMAD.WIDE R16, R35, 0x4, R16 ;  /* 0x0000000423107825 */ /* 0x000fe200078e0210 */
[----:B------:R-:W5:Y:S01]  /*1790*/  @!P6 LDG.E R13, desc[UR4][R40.64] ;  /* 0x00000004280de981 */ /* 0x000f62000c1e1900 */
[----:B------:R-:W-:Y:S02]  /*17a0*/  SEL R35, RZ, 0x40, !P5 ;  /* 0x00000040ff237807 */ /* 0x000fe40006800000 */
[----:B------:R-:W-:Y:S02]  /*17b0*/  ISETP.GE.U32.AND P6, PT, R19, 0x40, PT ;  /* 0x000000401300780c */ /* 0x000fe40003fc6070 */
[----:B------:R-:W-:Y:S01]  /*17c0*/  ISETP.GE.U32.AND P5, PT, R28, 0x40, PT ;  /* 0x000000401c00780c */ /* 0x000fe20003fa6070 */
[----:B------:R-:W-:-:S10]  /*17d0*/  IMAD.MOV.U32 R28, RZ, RZ, RZ ;  /* 0x000000ffff1c7224 */ /* 0x000fd400078e00ff */
[----:B------:R0:W4:Y:S04]  /*17e0*/  @!P6 LDG.E R37, desc[UR4][R38.64] ;  /* 0x000000042625e981 */ /* 0x000128000c1e1900 */
[----:B------:R1:W4:Y:S01]  /*17f0*/  @!P5 LDG.E R28, desc[UR4][R16.64] ;  /* 0x00000004101cd981 */ /* 0x000322000c1e1900 */
[----:B------:R-:W-:Y:S01]  /*1800*/  VIADD R18, R7, 0x2 ;  /* 0x0000000207127836 */ /* 0x000fe20000000000 */
[C---:B------:R-:W-:Y:S01]  /*1810*/  ISETP.GE.AND P6, PT, R20.reuse, 0x3e, PT ;  /* 0x0000003e1400780c */ /* 0x040fe20003fc6270 */
[----:B------:R-:W-:-:S03]  /*1820*/  VIADD R9, R20, 0x2 ;  /* 0x0000000214097836 */ /* 0x000fc60000000000 */
[----:B------:R-:W-:Y:S02]  /*1830*/  SEL R18, R18, RZ, !P6 ;  /* 0x000000ff12127207 */ /* 0x000fe40007000000 */
[----:B------:R-:W-:Y:S01]  /*1840*/  SEL R9, R9, RZ, !P6 ;  /* 0x000000ff09097207 */ /* 0x000fe20007000000 */
[----:B0-----:R-:W-:Y:S02]  /*1850*/  VIADD R38, R6, 0x2 ;  /* 0x0000000206267836 */ /* 0x001fe40000000000 */
[C---:B------:R-:W-:Y:S02]  /*1860*/  IMAD.IADD R18, R35.reuse, 0x1, R18 ;  /* 0x0000000123127824 */ /* 0x040fe400078e0212 */
[----:B------:R-:W-:Y:S01]  /*1870*/  IMAD.IADD R9, R35, 0x1, R9 ;  /* 0x0000000123097824 */ /* 0x000fe200078e0209 */
[C---:B------:R-:W-:Y:S01]  /*1880*/  ISETP.GE.AND P6, PT, R5.reuse, 0x3e, PT ;  /* 0x0000003e0500780c */ /* 0x040fe20003fc6270 */
[----:B------:R-:W-:Y:S02]  /*1890*/  VIADD R35, R5, 0x2 ;  /* 0x0000000205237836 */ /* 0x000fe40000000000 */
[----:B------:R-:W-:Y:S01]  /*18a0*/  VIADD R39, R21, 0x2 ;  /* 0x0000000215277836 */ /* 0x000fe20000000000 */
[----:B------:R-:W-:-:S02]  /*18b0*/  SEL R38, R38, RZ, !P6 ;  /* 0x000000ff26267207 */ /* 0x000fc40007000000 */
[----:B------:R-:W-:Y:S02]  /*18c0*/  SEL R35, R35, RZ, !P6 ;  /* 0x000000ff23237207 */ /* 0x000fe40007000000 */
[----:B------:R-:W-:Y:S02]  /*18d0*/  SEL R39, R39, RZ, !P6 ;  /* 0x000000ff27277207 */ /* 0x000fe40007000000 */
[----:B------:R-:W-:-:S04]  /*18e0*/  ISETP.GT.AND P6, PT, R5, 0x3d, PT ;  /* 0x0000003d0500780c */ /* 0x000fc80003fc4270 */
[----:B-1----:R-:W-:-:S04]  /*18f0*/  SEL R16, RZ, 0x40, !P6 ;  /* 0x00000040ff107807 */ /* 0x002fc80007000000 */
[----:B------:R-:W-:Y:S01]  /*1900*/  IADD3 R38, R16, R38, RZ ;  /* 0x0000002610267210 */ /* 0x000fe20007ffe0ff */
[C---:B------:R-:W-:Y:S02]  /*1910*/  IMAD.IADD R35, R16.reuse, 0x1, R35 ;  /* 0x0000000110237824 */ /* 0x040fe400078e0223 */
[----:B------:R-:W-:Y:S02]  /*1920*/  IMAD.IADD R39, R16, 0x1, R39 ;  /* 0x0000000110277824 */ /* 0x000fe400078e0227 */
[----:B------:R-:W-:Y:S01]  /*1930*/  VIADD R16, R22, 0x2 ;  /* 0x0000000216107836 */ /* 0x000fe20000000000 */
[----:B------:R-:W-:Y:S01]  /*1940*/  ISETP.GE.U32.AND P6, PT, R30, 0x40, PT ;  /* 0x000000401e00780c */ /* 0x000fe20003fc6070 */
[----:B------:R-:W-:Y:S01]  /*1950*/  FADD R31, R31, R34 ;  /* 0x000000221f1f7221 */ /* 0x000fe20000000000 */
[----:B------:R-:W-:Y:S02]  /*1960*/  SEL R15, R15, RZ, P0 ;  /* 0x000000ff0f0f7207 */ /* 0x000fe40000000000 */
[----:B--2---:R-:W-:-:S02]  /*1970*/  SEL R25, R25, RZ, !P4 ;  /* 0x000000ff19197207 */ /* 0x004fc40006000000 */
[----:B------:R-:W-:-:S03]  /*1980*/  ISETP.NE.AND P4, PT, R8, RZ, PT ;  /* 0x000000ff0800720c */ /* 0x000fc60003f85270 */
[----:B------:R-:W-:Y:S01]  /*1990*/  FADD R25, R32, R25 ;  /* 0x0000001920197221 */ /* 0x000fe20000000000 */
[----:B------:R-:W-:Y:S01]  /*19a0*/  SEL R8, R3, RZ, !P3 ;  /* 0x000000ff03087207 */ /* 0x000fe20005800000 */
[C---:B------:R-:W-:Y:S01]  /*19b0*/  VIADD R3, R23.reuse, 0x2 ;  /* 0x0000000217037836 */ /* 0x040fe20000000000 */
[----:B------:R-:W-:Y:S01]  /*19c0*/  SEL R32, R26, RZ, !P2 ;  /* 0x000000ff1a207207 */ /* 0x000fe20005000000 */
[C---:B------:R-:W-:Y:S01]  /*19d0*/  VIADD R26, R0.reuse, 0x2 ;  /* 0x00000002001a7836 */ /* 0x040fe20000000000 */
[----:B------:R-:W-:Y:S02]  /*19e0*/  ISETP.GE.AND P2, PT, R0, 0x3e, PT ;  /* 0x0000003e0000780c */ /* 0x000fe40003f46270 */
[----:B------:R-:W-:Y:S02]  /*19f0*/  ISETP.GE.AND P3, PT, R23, 0x3e, PT ;  /* 0x0000003e1700780c */ /* 0x000fe40003f66270 */
[----:B------:R-:W-:Y:S02]  /*1a00*/  SEL R26, R26, RZ, !P2 ;  /* 0x000000ff1a1a7207 */ /* 0x000fe40005000000 */
[----:B------:R-:W-:-:S02]  /*1a10*/  ISETP.GT.AND P2, PT, R0, 0x3d, PT ;  /* 0x0000003d0000780c */ /* 0x000fc40003f44270 */
[----:B------:R-:W-:Y:S02]  /*1a20*/  SEL R3, R3, RZ, !P3 ;  /* 0x000000ff03037207 */ /* 0x000fe40005800000 */
[----:B------:R-:W-:Y:S02]  /*1a30*/  SEL R16, R16, RZ, !P3 ;  /* 0x000000ff10107207 */ /* 0x000fe40005800000 */
[----:B------:R-:W-:-:S04]  /*1a40*/  ISETP.GT.AND P3, PT, R23, 0x3d, PT ;  /* 0x0000003d1700780c */ /* 0x000fc80003f64270 */
[----:B------:R-:W-:Y:S02]  /*1a50*/  SEL R17, RZ, 0x40, !P3 ;  /* 0x00000040ff117807 */ /* 0x000fe40005800000 */
[----:B---3--:R-:W-:-:S03]  /*1a60*/  SEL R10, R10, RZ, !P1 ;  /* 0x000000ff0a0a7207 */ /* 0x008fc60004800000 */
[C---:B------:R-:W-:Y:S02]  /*1a70*/  IMAD.IADD R3, R17.reuse, 0x1, R3 ;  /* 0x0000000111037824 */ /* 0x040fe400078e0203 */
[----:B------:R-:W-:Y:S02]  /*1a80*/  IMAD.IADD R16, R17, 0x1, R16 ;  /* 0x0000000111107824 */ /* 0x000fe400078e0210 */
[----:B------:R-:W-:Y:S02]  /*1a90*/  VIADD R17, R26, 0x40 ;  /* 0x000000401a117836 */ /* 0x000fe40000000000 */
[----:B------:R-:W-:Y:S01]  /*1aa0*/  @!P2 IMAD.MOV R17, RZ, RZ, R26 ;  /* 0x000000ffff11a224 */ /* 0x000fe200078e021a */
[C---:B------:R-:W-:Y:S01]  /*1ab0*/  ISETP.GT.AND P1, PT, R0.reuse, 0x1, PT ;  /* 0x000000010000780c */ /* 0x040fe20003f24270 */
[----:B------:R-:W-:Y:S01]  /*1ac0*/  VIADD R26, R0, 0xffffffff ;  /* 0xffffffff001a7836 */ /* 0x000fe20000000000 */
[C---:B------:R-:W-:Y:S01]  /*1ad0*/  ISETP.GE.AND P2, PT, R2.reuse, 0x3e, PT ;  /* 0x0000003e0200780c */ /* 0x040fe20003f46270 */
[----:B------:R-:W-:-:S03]  /*1ae0*/  VIADD R0, R2, 0x2 ;  /* 0x0000000202007836 */ /* 0x000fc60000000000 */
[----:B------:R-:W-:Y:S02]  /*1af0*/  SEL R26, R26, RZ, P1 ;  /* 0x000000ff1a1a7207 */ /* 0x000fe40000800000 */
[----:B------:R-:W-:Y:S01]  /*1b00*/  ISETP.GT.AND P1, PT, R2, 0x3d, PT ;  /* 0x0000003d0200780c */ /* 0x000fe20003f24270 */
[----:B------:R-:W-:Y:S01]  /*1b10*/  FADD R8, R33, R8 ;  /* 0x0000000821087221 */ /* 0x000fe20000000000 */
[----:B------:R-:W-:Y:S01]  /*1b20*/  SEL R0, R0, RZ, !P2 ;  /* 0x000000ff00007207 */ /* 0x000fe20005000000 */
[C---:B------:R-:W-:Y:S01]  /*1b30*/  VIADD R33, R2.reuse, 0xffffffff ;  /* 0xffffffff02217836 */ /* 0x040fe20000000000 */
[----:B------:R-:W-:Y:S01]  /*1b40*/  ISETP.GT.AND P2, PT, R2, 0x1, PT ;  /* 0x000000010200780c */ /* 0x000fe20003f44270 */
[----:B------:R-:W-:Y:S02]  /*1b50*/  FADD R29, R29, R10 ;  /* 0x0000000a1d1d7221 */ /* 0x000fe40000000000 */
[----:B------:R-:W-:Y:S01]  /*1b60*/  VIADD R10, R0, 0x40 ;  /* 0x00000040000a7836 */ /* 0x000fe20000000000 */
[----:B------:R-:W-:-:S02]  /*1b70*/  SEL R33, R33, RZ, P2 ;  /* 0x000000ff21217207 */ /* 0x000fc40001000000 */
[C---:B------:R-:W-:Y:S01]  /*1b80*/  ISETP.GT.AND P2, PT, R20.reuse, 0x1, PT ;  /* 0x000000011400780c */ /* 0x040fe20003f44270 */
[----:B------:R-:W-:Y:S02]  /*1b90*/  VIADD R20, R20, 0xffffffff ;  /* 0xffffffff14147836 */ /* 0x000fe40000000000 */
[----:B------:R-:W-:Y:S02]  /*1ba0*/  @!P1 IMAD.MOV R10, RZ, RZ, R0 ;  /* 0x000000ffff0a9224 */ /* 0x000fe400078e0200 */
[----:B------:R-:W-:Y:S02]  /*1bb0*/  IMAD.IADD R0, R17, 0x1, -R26 ;  /* 0x0000000111007824 */ /* 0x000fe400078e0a1a */
[----:B------:R-:W-:Y:S01]  /*1bc0*/  IMAD.IADD R17, R26, 0x1, -R17 ;  /* 0x000000011a117824 */ /* 0x000fe200078e0a11 */
[C---:B------:R-:W-:Y:S01]  /*1bd0*/  ISETP.GT.AND P1, PT, R6.reuse, 0x1, PT ;  /* 0x000000010600780c */ /* 0x040fe20003f24270 */
[----:B------:R-:W-:Y:S01]  /*1be0*/  VIADD R26, R6, 0xffffffff ;  /* 0xffffffff061a7836 */ /* 0x000fe20000000000 */
[----:B------:R-:W-:Y:S01]  /*1bf0*/  SEL R6, R20, RZ, P2 ;  /* 0x000000ff14067207 */ /* 0x000fe20001000000 */
[----:B------:R-:W-:-:S03]  /*1c00*/  IMAD R38, R38, R0, RZ ;  /* 0x0000000026267224 */ /* 0x000fc600078e02ff */
[----:B------:R-:W-:Y:S01]  /*1c10*/  SEL R20, R26, RZ, P1 ;  /* 0x000000ff1a147207 */ /* 0x000fe20000800000 */
[-C--:B------:R-:W-:Y:S01]  /*1c20*/  IMAD R26, R9, R0.reuse, RZ ;  /* 0x00000000091a7224 */ /* 0x080fe200078e02ff */
[C---:B------:R-:W-:Y:S01]  /*1c30*/  ISETP.GT.AND P1, PT, R5.reuse, 0x1, PT ;  /* 0x000000010500780c */ /* 0x040fe20003f24270 */
[----:B------:R-:W-:Y:S02]  /*1c40*/  VIADD R5, R5, 0xffffffff ;  /* 0xffffffff05057836 */ /* 0x000fe40000000000 */
[----:B------:R-:W-:Y:S01]  /*1c50*/  IMAD R9, R20, R17, R38 ;  /* 0x0000001114097224 */ /* 0x000fe200078e0226 */
[C---:B------:R-:W-:Y:S01]  /*1c60*/  ISETP.GT.AND P2, PT, R7.reuse, 0x1, PT ;  /* 0x000000010700780c */ /* 0x040fe20003f44270 */
[----:B------:R-:W-:Y:S01]  /*1c70*/  VIADD R20, R7, 0xffffffff ;  /* 0xffffffff07147836 */ /* 0x000fe20000000000 */
[----:B------:R-:W-:Y:S01]  /*1c80*/  SEL R5, R5, RZ, P1 ;  /* 0x000000ff05057207 */ /* 0x000fe20000800000 */
[----:B------:R-:W-:-:S03]  /*1c90*/  IMAD R7, R18, R0, RZ ;  /* 0x0000000012077224 */ /* 0x000fc600078e02ff */
[----:B------:R-:W-:Y:S01]  /*1ca0*/  SEL R20, R20, RZ, P2 ;  /* 0x000000ff14147207 */ /* 0x000fe20001000000 */
[----:B------:R-:W-:Y:S01]  /*1cb0*/  IMAD R18, R35, R0, RZ ;  /* 0x0000000023127224 */ /* 0x000fe200078e02ff */
[C---:B------:R-:W-:Y:S01]  /*1cc0*/  ISETP.GT.AND P2, PT, R21.reuse, 0x1, PT ;  /* 0x000000011500780c */ /* 0x040fe20003f44270 */
[----:B------:R-:W-:Y:S02]  /*1cd0*/  VIADD R21, R21, 0xffffffff ;  /* 0xffffffff15157836 */ /* 0x000fe40000000000 */
[-C--:B------:R-:W-:Y:S02]  /*1ce0*/  IMAD R0, R20, R17.reuse, R7 ;  /* 0x0000001114007224 */ /* 0x080fe400078e0207 */
[-C--:B------:R-:W-:Y:S01]  /*1cf0*/  IMAD R7, R5, R17.reuse, R18 ;  /* 0x0000001105077224 */ /* 0x080fe200078e0212 */
[C---:B------:R-:W-:Y:S01]  /*1d00*/  ISETP.GT.AND P1, PT, R23.reuse, 0x1, PT ;  /* 0x000000011700780c */ /* 0x040fe20003f24270 */
[----:B------:R-:W-:Y:S02]  /*1d10*/  IMAD.IADD R2, R10, 0x1, -R33 ;  /* 0x000000010a027824 */ /* 0x000fe400078e0a21 */
[----:B------:R-:W-:Y:S01]  /*1d20*/  VIADD R23, R23, 0xffffffff ;  /* 0xffffffff17177836 */ /* 0x000fe20000000000 */
[----:B------:R-:W-:Y:S01]  /*1d30*/  I2FP.F32.S32 R7, R7 ;  /* 0x0000000700077245 */ /* 0x000fe20000201400 */
[----:B------:R-:W-:Y:S01]  /*1d40*/  IMAD R6, R6, R17, R26 ;  /* 0x0000001106067224 */ /* 0x000fe200078e021a */
[----:B------:R-:W-:Y:S01]  /*1d50*/  SEL R17, R21, RZ, P2 ;  /* 0x000000ff15117207 */ /* 0x000fe20001000000 */
[C---:B------:R-:W-:Y:S01]  /*1d60*/  VIADD R21, R22.reuse, 0xffffffff ;  /* 0xffffffff16157836 */ /* 0x040fe20000000000 */
[----:B------:R-:W-:Y:S01]  /*1d70*/  ISETP.GT.AND P2, PT, R22, 0x1, PT ;  /* 0x000000011600780c */ /* 0x000fe20003f44270 */
[----:B------:R-:W-:Y:S01]  /*1d80*/  IMAD R18, R3, R2, RZ ;  /* 0x0000000203127224 */ /* 0x000fe200078e02ff */
[----:B------:R-:W-:-:S02]  /*1d90*/  SEL R3, R23, RZ, P1 ;  /* 0x000000ff17037207 */ /* 0x000fc40000800000 */
[----:B------:R-:W-:Y:S01]  /*1da0*/  FSETP.GT.AND P1, PT, |R7|, 8.50705917302346158658e+37, PT ;  /* 0x7e8000000700780b */ /* 0x000fe20003f24200 */
[----:B------:R-:W-:Y:S01]  /*1db0*/  IMAD.IADD R10, R33, 0x1, -R10 ;  /* 0x00000001210a7824 */ /* 0x000fe200078e0a0a */
[----:B------:R-:W-:Y:S01]  /*1dc0*/  SEL R21, R21, RZ, P2 ;  /* 0x000000ff15157207 */ /* 0x000fe20001000000 */
[-C--:B------:R-:W-:Y:S01]  /*1dd0*/  IMAD R35, R35, R2.reuse, RZ ;  /* 0x0000000223237224 */ /* 0x080fe200078e02ff */
[----:B------:R-:W-:Y:S02]  /*1de0*/  FSETP.GEU.AND P2, PT, |R7|, 1.175494350822287508e-38, PT ;  /* 0x008000000700780b */ /* 0x000fe40003f4e200 */
[----:B-----5:R-:W-:Y:S01]  /*1df0*/  SEL R13, R13, RZ, !P6 ;  /* 0x000000ff0d0d7207 */ /* 0x020fe20007000000 */
[-C--:B------:R-:W-:Y:S01]  /*1e00*/  IMAD R39, R39, R2.reuse, RZ ;  /* 0x0000000227277224 */ /* 0x080fe200078e02ff */
[----:B------:R-:W-:Y:S01]  /*1e10*/  ISETP.GE.U32.AND P6, PT, R19, 0x40, PT ;  /* 0x000000401300780c */ /* 0x000fe20003fc6070 */
[----:B------:R-:W-:Y:S01]  /*1e20*/  IMAD R2, R16, R2, RZ ;  /* 0x0000000210027224 */ /* 0x000fe200078e02ff */
[----:B------:R-:W-:-:S02]  /*1e30*/  I2FP.F32.S32 R9, R9 ;  /* 0x0000000900097245 */ /* 0x000fc40000201400 */
[----:B------:R-:W-:Y:S01]  /*1e40*/  I2FP.F32.S32 R19, R6 ;  /* 0x0000000600137245 */ /* 0x000fe20000201400 */
[----:B------:R-:W-:Y:S01]  /*1e50*/  IMAD R16, R5, R10, R35 ;  /* 0x0000000a05107224 */ /* 0x000fe200078e0223 */
[----:B------:R-:W-:Y:S02]  /*1e60*/  SEL R5, R14, RZ, P0 ;  /* 0x000000ff0e057207 */ /* 0x000fe40000000000 */
[----:B----4-:R-:W-:Y:S02]  /*1e70*/  SEL R12, R12, RZ, P4 ;  /* 0x000000ff0c0c7207 */ /* 0x010fe40002000000 */
[----:B------:R-:W-:Y:S02]  /*1e80*/  FSETP.GT.AND P0, PT, |R9|, 8.50705917302346158658e+37, PT ;  /* 0x7e8000000900780b */ /* 0x000fe40003f04200 */
[----:B------:R-:W-:Y:S02]  /*1e90*/  FSETP.GT.AND P4, PT, |R19|, 8.50705917302346158658e+37, PT ;  /* 0x7e8000001300780b */ /* 0x000fe40003f84200 */
[----:B------:R-:W-:Y:S01]  /*1ea0*/  I2FP.F32.S32 R14, R0 ;  /* 0x00000000000e7245 */ /* 0x000fe20000201400 */
[----:B------:R-:W-:Y:S01]  /*1eb0*/  @P1 FMUL R7, R7, 0.25 ;  /* 0x3e80000007071820 */ /* 0x000fe20000400000 */
[----:B------:R-:W-:Y:S01]  /*1ec0*/  SEL R37, R37, RZ, !P6 ;  /* 0x000000ff25257207 */ /* 0x000fe20007000000 */
[----:B------:R-:W-:Y:S01]  /*1ed0*/  @P1 FMUL R31, R31, 0.25 ;  /* 0x3e8000001f1f1820 */ /* 0x000fe20000400000 */
[----:B------:R-:W-:-:S02]  /*1ee0*/  SEL R28, R28, RZ, !P5 ;  /* 0x000000ff1c1c7207 */ /* 0x000fc40006800000 */
[----:B------:R-:W-:Y:S02]  /*1ef0*/  FSETP.GEU.AND P3, PT, |R9|, 1.175494350822287508e-38, PT ;  /* 0x008000000900780b */ /* 0x000fe40003f6e200 */
[----:B------:R-:W-:Y:S02]  /*1f00*/  FSETP.GEU.AND P6, PT, |R19|, 1.175494350822287508e-38, PT ;  /* 0x008000001300780b */ /* 0x000fe40003fce200 */
[----:B------:R-:W-:Y:S02]  /*1f10*/  I2FP.F32.S32 R16, R16 ;  /* 0x0000001000107245 */ /* 0x000fe40000201400 */
[C---:B------:R-:W-:Y:S01]  /*1f20*/  FSETP.GT.AND P5, PT, |R14|.reuse, 8.50705917302346158658e+37, PT ;  /* 0x7e8000000e00780b */ /* 0x040fe20003fa4200 */
[----:B------:R-:W-:Y:S01]  /*1f30*/  @!P2 FMUL R7, R7, 16777216 ;  /* 0x4b8000000707a820 */ /* 0x000fe20000400000 */
[----:B------:R-:W-:Y:S01]  /*1f40*/  @!P2 FMUL R31, R31, 16777216 ;  /* 0x4b8000001f1fa820 */ /* 0x000fe20000400000 */
[-C--:B------:R-:W-:Y:S01]  /*1f50*/  IMAD R17, R17, R10.reuse, R39 ;  /* 0x0000000a11117224 */ /* 0x080fe200078e0227 */
[----:B------:R-:W-:Y:S01]  /*1f60*/  FSETP.GEU.AND P1, PT, |R14|, 1.175494350822287508e-38, PT ;  /* 0x008000000e00780b */ /* 0x000fe20003f2e200 */
[-C--:B------:R-:W-:Y:S01]  /*1f70*/  IMAD R18, R3, R10.reuse, R18 ;  /* 0x0000000a03127224 */ /* 0x080fe200078e0212 */
[----:B------:R-:W-:Y:S01]  /*1f80*/  FSETP.GT.AND P2, PT, |R16|, 8.50705917302346158658e+37, PT ;  /* 0x7e8000001000780b */ /* 0x000fe20003f44200 */
[----:B------:R-:W-:-:S02]  /*1f90*/  IMAD R10, R21, R10, R2 ;  /* 0x0000000a150a7224 */ /* 0x000fc400078e0202 */
[----:B------:R-:W-:Y:S01]  /*1fa0*/  FADD R11, R11, R32 ;  /* 0x000000200b0b7221 */ /* 0x000fe20000000000 */
[----:B------:R-:W-:Y:S01]  /*1fb0*/  @P0 FMUL R9, R9, 0.25 ;  /* 0x3e80000009090820 */ /* 0x000fe20000400000 */
[----:B------:R-:W-:Y:S01]  /*1fc0*/  @P4 FMUL R19, R19, 0.25 ;  /* 0x3e80000013134820 */ /* 0x000fe20000400000 */
[----:B------:R-:W-:Y:S01]  /*1fd0*/  @P0 FMUL R25, R25, 0.25 ;  /* 0x3e80000019190820 */ /* 0x000fe20000400000 */
[----:B------:R-:W-:Y:S01]  /*1fe0*/  @P4 FMUL R8, R8, 0.25 ;  /* 0x3e80000008084820 */ /* 0x000fe20000400000 */
[----:B------:R-:W-:Y:S01]  /*1ff0*/  I2FP.F32.S32 R17, R17 ;  /* 0x0000001100117245 */ /* 0x000fe20000201400 */
[----:B------:R-:W-:Y:S01]  /*2000*/  @P5 FMUL R14, R14, 0.25 ;  /* 0x3e8000000e0e5820 */ /* 0x000fe20000400000 */
[----:B------:R-:W-:Y:S01]  /*2010*/  I2FP.F32.S32 R18, R18 ;  /* 0x0000001200127245 */ /* 0x000fe20000201400 */
[----:B------:R-:W0:Y:S01]  /*2020*/  LDC.64 R2, c[0x0][0x218] ;  /* 0x00008600ff027b82 */ /* 0x000e220000000a00 */
[----:B------:R-:W-:Y:S01]  /*2030*/  I2FP.F32.S32 R20, R10 ;  /* 0x0000000a00147245 */ /* 0x000fe20000201400 */
[----:B------:R-:W-:Y:S01]  /*2040*/  @!P3 FMUL R9, R9, 16777216 ;  /* 0x4b8000000909b820 */ /* 0x000fe20000400000 */
[----:B------:R-:W-:Y:S01]  /*2050*/  @!P6 FMUL R19, R19, 16777216 ;  /* 0x4b8000001313e820 */ /* 0x000fe20000400000 */
[----:B------:R-:W-:Y:S01]  /*2060*/  @!P3 FMUL R25, R25, 16777216 ;  /* 0x4b8000001919b820 */ /* 0x000fe20000400000 */
[----:B------:R-:W-:Y:S01]  /*2070*/  @!P6 FMUL R8, R8, 16777216 ;  /* 0x4b8000000808e820 */ /* 0x000fe20000400000 */
[----:B------:R-:W-:Y:S01]  /*2080*/  @P5 FMUL R11, R11, 0.25 ;  /* 0x3e8000000b0b5820 */ /* 0x000fe20000400000 */
[----:B------:R-:W-:-:S02]  /*2090*/  FSETP.GT.AND P3, PT, |R17|, 8.50705917302346158658e+37, PT ;  /* 0x7e8000001100780b */ /* 0x000fc40003f64200 */
[----:B------:R-:W-:Y:S02]  /*20a0*/  FSETP.GT.AND P6, PT, |R18|, 8.50705917302346158658e+37, PT ;  /* 0x7e8000001200780b */ /* 0x000fe40003fc4200 */
[----:B------:R-:W-:Y:S01]  /*20b0*/  FSETP.GT.AND P5, PT, |R20|, 8.50705917302346158658e+37, PT ;  /* 0x7e8000001400780b */ /* 0x000fe20003fa4200 */
[----:B------:R-:W-:Y:S01]  /*20c0*/  @!P1 FMUL R14, R14, 16777216 ;  /* 0x4b8000000e0e9820 */ /* 0x000fe20000400000 */
[C---:B------:R-:W-:Y:S01]  /*20d0*/  FSETP.GEU.AND P0, PT, |R16|.reuse, 1.175494350822287508e-38, PT ;  /* 0x008000001000780b */ /* 0x040fe20003f0e200 */
[----:B------:R-:W-:Y:S01]  /*20e0*/  @P2 FMUL R16, R16, 0.25 ;  /* 0x3e80000010102820 */ /* 0x000fe20000400000 */
[----:B------:R-:W-:Y:S01]  /*20f0*/  @P2 FMUL R29, R29, 0.25 ;  /* 0x3e8000001d1d2820 */ /* 0x000fe20000400000 */
[----:B------:R-:W-:Y:S01]  /*2100*/  @!P1 FMUL R11, R11, 16777216 ;  /* 0x4b8000000b0b9820 */ /* 0x000fe20000400000 */
[----:B------:R-:W-:Y:S02]  /*2110*/  FSETP.GEU.AND P4, PT, |R17|, 1.175494350822287508e-38, PT ;  /* 0x008000001100780b */ /* 0x000fe40003f8e200 */
[----:B------:R-:W-:-:S02]  /*2120*/  FSETP.GEU.AND P2, PT, |R18|, 1.175494350822287508e-38, PT ;  /* 0x008000001200780b */ /* 0x000fc40003f4e200 */
[----:B------:R-:W-:Y:S01]  /*2130*/  FSETP.GEU.AND P1, PT, |R20|, 1.175494350822287508e-38, PT ;  /* 0x008000001400780b */ /* 0x000fe20003f2e200 */
[----:B------:R-:W-:Y:S01]  /*2140*/  @P3 FMUL R17, R17, 0.25 ;  /* 0x3e80000011113820 */ /* 0x000fe20000400000 */
[----:B------:R-:W-:Y:S01]  /*2150*/  @P6 FMUL R18, R18, 0.25 ;  /* 0x3e80000012126820 */ /* 0x000fe20000400000 */
[----:B------:R-:W-:Y:S01]  /*2160*/  @P5 FMUL R20, R20, 0.25 ;  /* 0x3e80000014145820 */ /* 0x000fe20000400000 */
[----:B------:R-:W-:Y:S01]  /*2170*/  FADD R22, R27, R12 ;  /* 0x0000000c1b167221 */ /* 0x000fe20000000000 */
[----:B------:R-:W-:Y:S01]  /*2180*/  @!P0 FMUL R16, R16, 16777216 ;  /* 0x4b80000010108820 */ /* 0x000fe20000400000 */
[----:B------:R-:W-:Y:S03]  /*2190*/  MUFU.RCP R0, R7 ;  /* 0x0000000700007308 */ /* 0x000fe60000001000 */
[----:B------:R-:W-:Y:S02]  /*21a0*/  @!P4 FMUL R17, R17, 16777216 ;  /* 0x4b8000001111c820 */ /* 0x000fe40000400000 */
[----:B------:R-:W-:-:S02]  /*21b0*/  @!P2 FMUL R18, R18, 16777216 ;  /* 0x4b8000001212a820 */ /* 0x000fc40000400000 */
[----:B------:R-:W-:Y:S01]  /*21c0*/  @!P1 FMUL R20, R20, 16777216 ;  /* 0x4b80000014149820 */ /* 0x000fe20000400000 */
[----:B------:R-:W1:Y:S01]  /*21d0*/  MUFU.RCP R6, R9 ;  /* 0x0000000900067308 */ /* 0x000e620000001000 */
[----:B------:R-:W-:Y:S01]  /*21e0*/  FADD R24, R24, R5 ;  /* 0x0000000518187221 */ /* 0x000fe20000000000 */
[----:B------:R-:W-:Y:S01]  /*21f0*/  FADD R15, R22, R15 ;  /* 0x0000000f160f7221 */ /* 0x000fe20000000000 */
[----:B------:R-:W-:-:S05]  /*2200*/  FADD R36, R36, R13 ;  /* 0x0000000d24247221 */ /* 0x000fca0000000000 */
[----:B------:R-:W2:Y:S01]  /*2210*/  MUFU.RCP R7, R19 ;  /* 0x0000001300077308 */ /* 0x000ea20000001000 */
[----:B------:R-:W-:Y:S01]  /*2220*/  FADD R37, R24, R37 ;  /* 0x0000002518257221 */ /* 0x000fe20000000000 */
[----:B------:R-:W-:-:S06]  /*2230*/  FADD R28, R15, R28 ;  /* 0x0000001c0f1c7221 */ /* 0x000fcc0000000000 */
[----:B------:R-:W3:Y:S01]  /*2240*/  MUFU.RCP R14, R14 ;  /* 0x0000000e000e7308 */ /* 0x000ee20000001000 */
[----:B------:R-:W-:-:S07]  /*2250*/  @P3 FMUL R36, R36, 0.25 ;  /* 0x3e80000024243820 */ /* 0x000fce0000400000 */
[----:B------:R-:W4:Y:S01]  /*2260*/  MUFU.RCP R10, R16 ;  /* 0x00000010000a7308 */ /* 0x000f220000001000 */
[----:B------:R-:W-:-:S07]  /*2270*/  @P6 FMUL R37, R37, 0.25 ;  /* 0x3e80000025256820 */ /* 0x000fce0000400000 */
[----:B------:R-:W5:Y:S01]  /*2280*/  MUFU.RCP R9, R17 ;  /* 0x0000001100097308 */ /* 0x000f620000001000 */
[----:B------:R-:W-:-:S07]  /*2290*/  @P5 FMUL R28, R28, 0.25 ;  /* 0x3e8000001c1c5820 */ /* 0x000fce0000400000 */
[----:B------:R-:W1:Y:S08]  /*22a0*/  MUFU.RCP R12, R18 ;  /* 0x00000012000c7308 */ /* 0x000e700000001000 */
[----:B------:R-:W5:Y:S01]  /*22b0*/  MUFU.RCP R13, R20 ;  /* 0x00000014000d7308 */ /* 0x000f620000001000 */
[----:B------:R-:W-:Y:S01]  /*22c0*/  @!P0 FMUL R29, R29, 16777216 ;  /* 0x4b8000001d1d8820 */ /* 0x000fe20000400000 */
[----:B------:R-:W-:Y:S01]  /*22d0*/  @!P4 FMUL R36, R36, 16777216 ;  /* 0x4b8000002424c820 */ /* 0x000fe20000400000 */
[----:B------:R-:W-:Y:S01]  /*22e0*/  @!P2 FMUL R37, R37, 16777216 ;  /* 0x4b8000002525a820 */ /* 0x000fe20000400000 */
[----:B------:R-:W-:Y:S01]  /*22f0*/  @!P1 FMUL R28, R28, 16777216 ;  /* 0x4b8000001c1c9820 */ /* 0x000fe20000400000 */
[----:B0-----:R-:W-:-:S04]  /*2300*/  IMAD.WIDE R2, R4, 0x4, R2 ;  /* 0x0000000404027825 */ /* 0x001fc800078e0202 */
[----:B-1----:R-:W-:Y:S01]  /*2310*/  FMUL R25, R6, R25 ;  /* 0x0000001906197220 */ /* 0x002fe20000400000 */
[----:B--2---:R-:W-:Y:S01]  /*2320*/  FMUL R26, R7, R8 ;  /* 0x00000008071a7220 */ /* 0x004fe20000400000 */
[----:B------:R-:W-:Y:S01]  /*2330*/  FMUL R24, R0, R31 ;  /* 0x0000001f00187220 */ /* 0x000fe20000400000 */
[----:B---3--:R-:W-:Y:S01]  /*2340*/  FMUL R27, R14, R11 ;  /* 0x0000000b0e1b7220 */ /* 0x008fe20000400000 */
[----:B----4-:R-:W-:Y:S01]  /*2350*/  FMUL R4, R10, R29 ;  /* 0x0000001d0a047220 */ /* 0x010fe20000400000 */
[----:B-----5:R-:W-:Y:S01]  /*2360*/  FMUL R5, R9, R36 ;  /* 0x0000002409057220 */ /* 0x020fe20000400000 */
[----:B------:R-:W-:Y:S01]  /*2370*/  FMUL R6, R12, R37 ;  /* 0x000000250c067220 */ /* 0x000fe20000400000 */
[----:B------:R-:W-:Y:S01]  /*2380*/  FMUL R7, R13, R28 ;  /* 0x0000001c0d077220 */ /* 0x000fe20000400000 */
[----:B------:R-:W-:Y:S04]  /*2390*/  STG.E.128 desc[UR4][R2.64], R24 ;  /* 0x0000001802007986 */ /* 0x000fe8000c101d04 */
[----:B------:R-:W-:Y:S01]  /*23a0*/  STG.E.128 desc[UR4][R2.64+0x800], R4 ;  /* 0x0008000402007986 */ /* 0x000fe2000c101d04 */
[----:B------:R-:W-:Y:S05]  /*23b0*/  EXIT ;  /* 0x000000000000794d */ /* 0x000fea0003800000 */
.L_x_0:
[----:B------:R-:W-:-:S00]  /*23c0*/  BRA `(.L_x_0) ;  /* 0xfffffffc00fc7947 */ /* 0x000fc0000383ffff */
[----:B------:R-:W-:-:S00]  /*23d0*/  NOP ;  /* 0x0000000000007918 */ /* 0x000fc00000000000 */
        /* <DEDUP_REMOVED lines=10> */
.L_x_1:


//--------------------- .nv.constant0.triton_poi_fused_avg_pool2d_4 --------------------------
	.section	.nv.constant0.triton_poi_fused_avg_pool2d_4,"a",@progbits
	.sectionflags	@""
	.align	4
.nv.constant0.triton_poi_fused_avg_pool2d_4:
	.zero		548
